//
// Generated by NVIDIA NVVM Compiler
//
// Compiler Build ID: CL-36424714
// Cuda compilation tools, release 13.0, V13.0.88
// Based on NVVM 20.0.0
//

.version 9.0
.target sm_100
.address_size 64

	// .globl	_Z11naiveMatMulPKfS0_Pfiii
// _ZZ11tiledMatMulPKfS0_PfiiiE3s_A has been demoted
// _ZZ11tiledMatMulPKfS0_PfiiiE3s_B has been demoted
// _ZZ16vectorizedMatMulPKfS0_PfiiiE3s_A has been demoted
// _ZZ16vectorizedMatMulPKfS0_PfiiiE3s_B has been demoted
// _ZZ12coarseMatMulPKfS0_PfiiiE3s_A has been demoted
// _ZZ12coarseMatMulPKfS0_PfiiiE3s_B has been demoted
// _ZZ14ultimateMatMulPKfS0_PfiiiE3s_A has been demoted
// _ZZ14ultimateMatMulPKfS0_PfiiiE3s_B has been demoted

.visible .entry _Z11naiveMatMulPKfS0_Pfiii(
	.param .u64 .ptr .align 1 _Z11naiveMatMulPKfS0_Pfiii_param_0,
	.param .u64 .ptr .align 1 _Z11naiveMatMulPKfS0_Pfiii_param_1,
	.param .u64 .ptr .align 1 _Z11naiveMatMulPKfS0_Pfiii_param_2,
	.param .u32 _Z11naiveMatMulPKfS0_Pfiii_param_3,
	.param .u32 _Z11naiveMatMulPKfS0_Pfiii_param_4,
	.param .u32 _Z11naiveMatMulPKfS0_Pfiii_param_5
)
{
	.reg .pred 	%p<13>;
	.reg .b32 	%r<41>;
	.reg .b32 	%f<68>;
	.reg .b64 	%rd<53>;

	ld.param.u64 	%rd7, [_Z11naiveMatMulPKfS0_Pfiii_param_0];
	ld.param.u64 	%rd8, [_Z11naiveMatMulPKfS0_Pfiii_param_1];
	ld.param.u64 	%rd6, [_Z11naiveMatMulPKfS0_Pfiii_param_2];
	ld.param.u32 	%r20, [_Z11naiveMatMulPKfS0_Pfiii_param_3];
	ld.param.u32 	%r18, [_Z11naiveMatMulPKfS0_Pfiii_param_4];
	ld.param.u32 	%r19, [_Z11naiveMatMulPKfS0_Pfiii_param_5];
	cvta.to.global.u64 	%rd1, %rd8;
	cvta.to.global.u64 	%rd2, %rd7;
	mov.u32 	%r21, %ctaid.y;
	mov.u32 	%r22, %ntid.y;
	mov.u32 	%r23, %tid.y;
	mad.lo.s32 	%r1, %r21, %r22, %r23;
	mov.u32 	%r24, %ctaid.x;
	mov.u32 	%r25, %ntid.x;
	mov.u32 	%r26, %tid.x;
	mad.lo.s32 	%r2, %r24, %r25, %r26;
	setp.ge.s32 	%p1, %r1, %r20;
	setp.ge.s32 	%p2, %r2, %r18;
	or.pred  	%p3, %p1, %p2;
	@%p3 bra 	$L__BB0_14;
	setp.lt.s32 	%p4, %r19, 1;
	mov.f32 	%f67, 0f00000000;
	@%p4 bra 	$L__BB0_13;
	mul.lo.s32 	%r3, %r19, %r1;
	and.b32  	%r4, %r19, 7;
	setp.lt.u32 	%p5, %r19, 8;
	mov.f32 	%f67, 0f00000000;
	mov.b32 	%r39, 0;
	@%p5 bra 	$L__BB0_5;
	and.b32  	%r39, %r19, 2147483640;
	neg.s32 	%r37, %r39;
	shl.b32 	%r7, %r18, 3;
	mul.wide.u32 	%rd9, %r3, 4;
	add.s64 	%rd10, %rd9, %rd2;
	add.s64 	%rd52, %rd10, 16;
	mov.f32 	%f67, 0f00000000;
	mul.wide.s32 	%rd13, %r18, 4;
	mov.u32 	%r36, %r2;
$L__BB0_4:
	.pragma "nounroll";
	ld.global.f32 	%f17, [%rd52+-16];
	mul.wide.s32 	%rd11, %r36, 4;
	add.s64 	%rd12, %rd1, %rd11;
	ld.global.f32 	%f18, [%rd12];
	fma.rn.f32 	%f19, %f17, %f18, %f67;
	ld.global.f32 	%f20, [%rd52+-12];
	add.s64 	%rd14, %rd12, %rd13;
	ld.global.f32 	%f21, [%rd14];
	fma.rn.f32 	%f22, %f20, %f21, %f19;
	ld.global.f32 	%f23, [%rd52+-8];
	add.s64 	%rd15, %rd14, %rd13;
	ld.global.f32 	%f24, [%rd15];
	fma.rn.f32 	%f25, %f23, %f24, %f22;
	ld.global.f32 	%f26, [%rd52+-4];
	add.s64 	%rd16, %rd15, %rd13;
	ld.global.f32 	%f27, [%rd16];
	fma.rn.f32 	%f28, %f26, %f27, %f25;
	ld.global.f32 	%f29, [%rd52];
	add.s64 	%rd17, %rd16, %rd13;
	ld.global.f32 	%f30, [%rd17];
	fma.rn.f32 	%f31, %f29, %f30, %f28;
	ld.global.f32 	%f32, [%rd52+4];
	add.s64 	%rd18, %rd17, %rd13;
	ld.global.f32 	%f33, [%rd18];
	fma.rn.f32 	%f34, %f32, %f33, %f31;
	ld.global.f32 	%f35, [%rd52+8];
	add.s64 	%rd19, %rd18, %rd13;
	ld.global.f32 	%f36, [%rd19];
	fma.rn.f32 	%f37, %f35, %f36, %f34;
	ld.global.f32 	%f38, [%rd52+12];
	add.s64 	%rd20, %rd19, %rd13;
	ld.global.f32 	%f39, [%rd20];
	fma.rn.f32 	%f67, %f38, %f39, %f37;
	add.s32 	%r37, %r37, 8;
	add.s32 	%r36, %r36, %r7;
	add.s64 	%rd52, %rd52, 32;
	setp.ne.s32 	%p6, %r37, 0;
	@%p6 bra 	$L__BB0_4;
$L__BB0_5:
	setp.eq.s32 	%p7, %r4, 0;
	@%p7 bra 	$L__BB0_13;
	and.b32  	%r13, %r19, 3;
	setp.lt.u32 	%p8, %r4, 4;
	@%p8 bra 	$L__BB0_8;
	add.s32 	%r28, %r39, %r3;
	mul.wide.u32 	%rd21, %r28, 4;
	add.s64 	%rd22, %rd2, %rd21;
	ld.global.f32 	%f41, [%rd22];
	mad.lo.s32 	%r29, %r39, %r18, %r2;
	mul.wide.s32 	%rd23, %r29, 4;
	add.s64 	%rd24, %rd1, %rd23;
	ld.global.f32 	%f42, [%rd24];
	fma.rn.f32 	%f43, %f41, %f42, %f67;
	cvt.u64.u32 	%rd25, %r3;
	cvt.u64.u32 	%rd26, %r39;
	add.s64 	%rd27, %rd26, %rd25;
	shl.b64 	%rd28, %rd27, 2;
	add.s64 	%rd29, %rd2, %rd28;
	ld.global.f32 	%f44, [%rd29+4];
	mul.wide.s32 	%rd30, %r18, 4;
	add.s64 	%rd31, %rd24, %rd30;
	ld.global.f32 	%f45, [%rd31];
	fma.rn.f32 	%f46, %f44, %f45, %f43;
	ld.global.f32 	%f47, [%rd29+8];
	add.s64 	%rd32, %rd31, %rd30;
	ld.global.f32 	%f48, [%rd32];
	fma.rn.f32 	%f49, %f47, %f48, %f46;
	ld.global.f32 	%f50, [%rd29+12];
	add.s64 	%rd33, %rd32, %rd30;
	ld.global.f32 	%f51, [%rd33];
	fma.rn.f32 	%f67, %f50, %f51, %f49;
	add.s32 	%r39, %r39, 4;
$L__BB0_8:
	setp.eq.s32 	%p9, %r13, 0;
	@%p9 bra 	$L__BB0_13;
	setp.eq.s32 	%p10, %r13, 1;
	@%p10 bra 	$L__BB0_11;
	add.s32 	%r30, %r39, %r3;
	mul.wide.u32 	%rd34, %r30, 4;
	add.s64 	%rd35, %rd2, %rd34;
	ld.global.f32 	%f53, [%rd35];
	mad.lo.s32 	%r31, %r39, %r18, %r2;
	mul.wide.s32 	%rd36, %r31, 4;
	add.s64 	%rd37, %rd1, %rd36;
	ld.global.f32 	%f54, [%rd37];
	fma.rn.f32 	%f55, %f53, %f54, %f67;
	cvt.u64.u32 	%rd38, %r3;
	cvt.u64.u32 	%rd39, %r39;
	add.s64 	%rd40, %rd39, %rd38;
	shl.b64 	%rd41, %rd40, 2;
	add.s64 	%rd42, %rd2, %rd41;
	ld.global.f32 	%f56, [%rd42+4];
	mul.wide.s32 	%rd43, %r18, 4;
	add.s64 	%rd44, %rd37, %rd43;
	ld.global.f32 	%f57, [%rd44];
	fma.rn.f32 	%f67, %f56, %f57, %f55;
	add.s32 	%r39, %r39, 2;
$L__BB0_11:
	and.b32  	%r32, %r19, 1;
	setp.eq.b32 	%p11, %r32, 1;
	not.pred 	%p12, %p11;
	@%p12 bra 	$L__BB0_13;
	add.s32 	%r33, %r39, %r3;
	mul.wide.u32 	%rd45, %r33, 4;
	add.s64 	%rd46, %rd2, %rd45;
	ld.global.f32 	%f58, [%rd46];
	mad.lo.s32 	%r34, %r39, %r18, %r2;
	mul.wide.s32 	%rd47, %r34, 4;
	add.s64 	%rd48, %rd1, %rd47;
	ld.global.f32 	%f59, [%rd48];
	fma.rn.f32 	%f67, %f58, %f59, %f67;
$L__BB0_13:
	mad.lo.s32 	%r35, %r18, %r1, %r2;
	cvta.to.global.u64 	%rd49, %rd6;
	mul.wide.s32 	%rd50, %r35, 4;
	add.s64 	%rd51, %rd49, %rd50;
	st.global.f32 	[%rd51], %f67;
$L__BB0_14:
	ret;

}
	// .globl	_Z11tiledMatMulPKfS0_Pfiii
.visible .entry _Z11tiledMatMulPKfS0_Pfiii(
	.param .u64 .ptr .align 1 _Z11tiledMatMulPKfS0_Pfiii_param_0,
	.param .u64 .ptr .align 1 _Z11tiledMatMulPKfS0_Pfiii_param_1,
	.param .u64 .ptr .align 1 _Z11tiledMatMulPKfS0_Pfiii_param_2,
	.param .u32 _Z11tiledMatMulPKfS0_Pfiii_param_3,
	.param .u32 _Z11tiledMatMulPKfS0_Pfiii_param_4,
	.param .u32 _Z11tiledMatMulPKfS0_Pfiii_param_5
)
{
	.reg .pred 	%p<12>;
	.reg .b32 	%r<41>;
	.reg .b32 	%f<111>;
	.reg .b64 	%rd<13>;
	// demoted variable
	.shared .align 4 .b8 _ZZ11tiledMatMulPKfS0_PfiiiE3s_A[4096];
	// demoted variable
	.shared .align 4 .b8 _ZZ11tiledMatMulPKfS0_PfiiiE3s_B[4096];
	ld.param.u64 	%rd3, [_Z11tiledMatMulPKfS0_Pfiii_param_0];
	ld.param.u64 	%rd4, [_Z11tiledMatMulPKfS0_Pfiii_param_1];
	ld.param.u64 	%rd5, [_Z11tiledMatMulPKfS0_Pfiii_param_2];
	ld.param.u32 	%r23, [_Z11tiledMatMulPKfS0_Pfiii_param_3];
	ld.param.u32 	%r24, [_Z11tiledMatMulPKfS0_Pfiii_param_4];
	ld.param.u32 	%r25, [_Z11tiledMatMulPKfS0_Pfiii_param_5];
	mov.u32 	%r26, %ctaid.x;
	mov.u32 	%r27, %ctaid.y;
	mov.u32 	%r36, %tid.x;
	mov.u32 	%r38, %tid.y;
	shl.b32 	%r28, %r27, 5;
	add.s32 	%r3, %r28, %r38;
	shl.b32 	%r4, %r26, 5;
	add.s32 	%r5, %r4, %r36;
	setp.lt.s32 	%p1, %r25, 1;
	mov.f32 	%f110, 0f00000000;
	@%p1 bra 	$L__BB1_7;
	shl.b32 	%r30, %r38, 7;
	mov.u32 	%r31, _ZZ11tiledMatMulPKfS0_PfiiiE3s_A;
	add.s32 	%r6, %r31, %r30;
	shl.b32 	%r32, %r36, 2;
	add.s32 	%r7, %r6, %r32;
	mov.u32 	%r33, _ZZ11tiledMatMulPKfS0_PfiiiE3s_B;
	add.s32 	%r9, %r33, %r32;
	add.s32 	%r8, %r9, %r30;
	mad.lo.s32 	%r34, %r38, %r24, %r36;
	add.s32 	%r39, %r34, %r4;
	shl.b32 	%r11, %r24, 5;
	mad.lo.s32 	%r37, %r25, %r3, %r36;
	cvta.to.global.u64 	%rd1, %rd3;
	cvta.to.global.u64 	%rd2, %rd4;
	mov.f32 	%f110, 0f00000000;
	mov.b32 	%r40, 0;
$L__BB1_2:
	setp.ge.s32 	%p2, %r3, %r23;
	setp.ge.s32 	%p3, %r36, %r25;
	mov.f32 	%f108, 0f00000000;
	or.pred  	%p4, %p2, %p3;
	@%p4 bra 	$L__BB1_4;
	mul.wide.u32 	%rd6, %r37, 4;
	add.s64 	%rd7, %rd1, %rd6;
	ld.global.f32 	%f108, [%rd7];
$L__BB1_4:
	setp.ge.s32 	%p5, %r5, %r24;
	st.shared.f32 	[%r7], %f108;
	setp.ge.s32 	%p6, %r38, %r25;
	mov.f32 	%f109, 0f00000000;
	or.pred  	%p7, %p5, %p6;
	@%p7 bra 	$L__BB1_6;
	mul.wide.s32 	%rd8, %r39, 4;
	add.s64 	%rd9, %rd2, %rd8;
	ld.global.f32 	%f109, [%rd9];
$L__BB1_6:
	st.shared.f32 	[%r8], %f109;
	bar.sync 	0;
	ld.shared.f32 	%f12, [%r6];
	ld.shared.f32 	%f13, [%r9];
	fma.rn.f32 	%f14, %f12, %f13, %f110;
	ld.shared.f32 	%f15, [%r6+4];
	ld.shared.f32 	%f16, [%r9+128];
	fma.rn.f32 	%f17, %f15, %f16, %f14;
	ld.shared.f32 	%f18, [%r6+8];
	ld.shared.f32 	%f19, [%r9+256];
	fma.rn.f32 	%f20, %f18, %f19, %f17;
	ld.shared.f32 	%f21, [%r6+12];
	ld.shared.f32 	%f22, [%r9+384];
	fma.rn.f32 	%f23, %f21, %f22, %f20;
	ld.shared.f32 	%f24, [%r6+16];
	ld.shared.f32 	%f25, [%r9+512];
	fma.rn.f32 	%f26, %f24, %f25, %f23;
	ld.shared.f32 	%f27, [%r6+20];
	ld.shared.f32 	%f28, [%r9+640];
	fma.rn.f32 	%f29, %f27, %f28, %f26;
	ld.shared.f32 	%f30, [%r6+24];
	ld.shared.f32 	%f31, [%r9+768];
	fma.rn.f32 	%f32, %f30, %f31, %f29;
	ld.shared.f32 	%f33, [%r6+28];
	ld.shared.f32 	%f34, [%r9+896];
	fma.rn.f32 	%f35, %f33, %f34, %f32;
	ld.shared.f32 	%f36, [%r6+32];
	ld.shared.f32 	%f37, [%r9+1024];
	fma.rn.f32 	%f38, %f36, %f37, %f35;
	ld.shared.f32 	%f39, [%r6+36];
	ld.shared.f32 	%f40, [%r9+1152];
	fma.rn.f32 	%f41, %f39, %f40, %f38;
	ld.shared.f32 	%f42, [%r6+40];
	ld.shared.f32 	%f43, [%r9+1280];
	fma.rn.f32 	%f44, %f42, %f43, %f41;
	ld.shared.f32 	%f45, [%r6+44];
	ld.shared.f32 	%f46, [%r9+1408];
	fma.rn.f32 	%f47, %f45, %f46, %f44;
	ld.shared.f32 	%f48, [%r6+48];
	ld.shared.f32 	%f49, [%r9+1536];
	fma.rn.f32 	%f50, %f48, %f49, %f47;
	ld.shared.f32 	%f51, [%r6+52];
	ld.shared.f32 	%f52, [%r9+1664];
	fma.rn.f32 	%f53, %f51, %f52, %f50;
	ld.shared.f32 	%f54, [%r6+56];
	ld.shared.f32 	%f55, [%r9+1792];
	fma.rn.f32 	%f56, %f54, %f55, %f53;
	ld.shared.f32 	%f57, [%r6+60];
	ld.shared.f32 	%f58, [%r9+1920];
	fma.rn.f32 	%f59, %f57, %f58, %f56;
	ld.shared.f32 	%f60, [%r6+64];
	ld.shared.f32 	%f61, [%r9+2048];
	fma.rn.f32 	%f62, %f60, %f61, %f59;
	ld.shared.f32 	%f63, [%r6+68];
	ld.shared.f32 	%f64, [%r9+2176];
	fma.rn.f32 	%f65, %f63, %f64, %f62;
	ld.shared.f32 	%f66, [%r6+72];
	ld.shared.f32 	%f67, [%r9+2304];
	fma.rn.f32 	%f68, %f66, %f67, %f65;
	ld.shared.f32 	%f69, [%r6+76];
	ld.shared.f32 	%f70, [%r9+2432];
	fma.rn.f32 	%f71, %f69, %f70, %f68;
	ld.shared.f32 	%f72, [%r6+80];
	ld.shared.f32 	%f73, [%r9+2560];
	fma.rn.f32 	%f74, %f72, %f73, %f71;
	ld.shared.f32 	%f75, [%r6+84];
	ld.shared.f32 	%f76, [%r9+2688];
	fma.rn.f32 	%f77, %f75, %f76, %f74;
	ld.shared.f32 	%f78, [%r6+88];
	ld.shared.f32 	%f79, [%r9+2816];
	fma.rn.f32 	%f80, %f78, %f79, %f77;
	ld.shared.f32 	%f81, [%r6+92];
	ld.shared.f32 	%f82, [%r9+2944];
	fma.rn.f32 	%f83, %f81, %f82, %f80;
	ld.shared.f32 	%f84, [%r6+96];
	ld.shared.f32 	%f85, [%r9+3072];
	fma.rn.f32 	%f86, %f84, %f85, %f83;
	ld.shared.f32 	%f87, [%r6+100];
	ld.shared.f32 	%f88, [%r9+3200];
	fma.rn.f32 	%f89, %f87, %f88, %f86;
	ld.shared.f32 	%f90, [%r6+104];
	ld.shared.f32 	%f91, [%r9+3328];
	fma.rn.f32 	%f92, %f90, %f91, %f89;
	ld.shared.f32 	%f93, [%r6+108];
	ld.shared.f32 	%f94, [%r9+3456];
	fma.rn.f32 	%f95, %f93, %f94, %f92;
	ld.shared.f32 	%f96, [%r6+112];
	ld.shared.f32 	%f97, [%r9+3584];
	fma.rn.f32 	%f98, %f96, %f97, %f95;
	ld.shared.f32 	%f99, [%r6+116];
	ld.shared.f32 	%f100, [%r9+3712];
	fma.rn.f32 	%f101, %f99, %f100, %f98;
	ld.shared.f32 	%f102, [%r6+120];
	ld.shared.f32 	%f103, [%r9+3840];
	fma.rn.f32 	%f104, %f102, %f103, %f101;
	ld.shared.f32 	%f105, [%r6+124];
	ld.shared.f32 	%f106, [%r9+3968];
	fma.rn.f32 	%f110, %f105, %f106, %f104;
	bar.sync 	0;
	add.s32 	%r40, %r40, 32;
	add.s32 	%r39, %r39, %r11;
	add.s32 	%r38, %r38, 32;
	add.s32 	%r37, %r37, 32;
	add.s32 	%r36, %r36, 32;
	setp.lt.s32 	%p8, %r40, %r25;
	@%p8 bra 	$L__BB1_2;
$L__BB1_7:
	setp.ge.s32 	%p9, %r3, %r23;
	setp.ge.s32 	%p10, %r5, %r24;
	or.pred  	%p11, %p9, %p10;
	@%p11 bra 	$L__BB1_9;
	mad.lo.s32 	%r35, %r24, %r3, %r5;
	cvta.to.global.u64 	%rd10, %rd5;
	mul.wide.u32 	%rd11, %r35, 4;
	add.s64 	%rd12, %rd10, %rd11;
	st.global.f32 	[%rd12], %f110;
$L__BB1_9:
	ret;

}
	// .globl	_Z16vectorizedMatMulPKfS0_Pfiii
.visible .entry _Z16vectorizedMatMulPKfS0_Pfiii(
	.param .u64 .ptr .align 1 _Z16vectorizedMatMulPKfS0_Pfiii_param_0,
	.param .u64 .ptr .align 1 _Z16vectorizedMatMulPKfS0_Pfiii_param_1,
	.param .u64 .ptr .align 1 _Z16vectorizedMatMulPKfS0_Pfiii_param_2,
	.param .u32 _Z16vectorizedMatMulPKfS0_Pfiii_param_3,
	.param .u32 _Z16vectorizedMatMulPKfS0_Pfiii_param_4,
	.param .u32 _Z16vectorizedMatMulPKfS0_Pfiii_param_5
)
{
	.reg .pred 	%p<13>;
	.reg .b32 	%r<45>;
	.reg .b32 	%f<111>;
	.reg .b64 	%rd<13>;
	// demoted variable
	.shared .align 4 .b8 _ZZ16vectorizedMatMulPKfS0_PfiiiE3s_A[4096];
	// demoted variable
	.shared .align 4 .b8 _ZZ16vectorizedMatMulPKfS0_PfiiiE3s_B[4096];
	ld.param.u64 	%rd3, [_Z16vectorizedMatMulPKfS0_Pfiii_param_0];
	ld.param.u64 	%rd4, [_Z16vectorizedMatMulPKfS0_Pfiii_param_1];
	ld.param.u64 	%rd5, [_Z16vectorizedMatMulPKfS0_Pfiii_param_2];
	ld.param.u32 	%r24, [_Z16vectorizedMatMulPKfS0_Pfiii_param_3];
	ld.param.u32 	%r25, [_Z16vectorizedMatMulPKfS0_Pfiii_param_4];
	ld.param.u32 	%r26, [_Z16vectorizedMatMulPKfS0_Pfiii_param_5];
	mov.u32 	%r1, %tid.x;
	mov.u32 	%r42, %tid.y;
	mov.u32 	%r27, %ctaid.y;
	shl.b32 	%r28, %r27, 5;
	add.s32 	%r3, %r28, %r42;
	mov.u32 	%r29, %ctaid.x;
	shl.b32 	%r4, %r29, 5;
	add.s32 	%r5, %r4, %r1;
	setp.lt.s32 	%p1, %r26, 1;
	mov.f32 	%f110, 0f00000000;
	@%p1 bra 	$L__BB2_9;
	shr.u32 	%r31, %r26, 2;
	sub.s32 	%r6, %r31, %r1;
	shl.b32 	%r32, %r42, 7;
	mov.u32 	%r33, _ZZ16vectorizedMatMulPKfS0_PfiiiE3s_A;
	add.s32 	%r7, %r33, %r32;
	shl.b32 	%r34, %r1, 4;
	add.s32 	%r8, %r7, %r34;
	mad.lo.s32 	%r40, %r31, %r3, %r1;
	mov.u32 	%r35, _ZZ16vectorizedMatMulPKfS0_PfiiiE3s_B;
	shl.b32 	%r36, %r1, 2;
	add.s32 	%r11, %r35, %r36;
	add.s32 	%r10, %r11, %r32;
	mad.lo.s32 	%r37, %r42, %r25, %r1;
	add.s32 	%r43, %r37, %r4;
	shl.b32 	%r13, %r25, 5;
	cvta.to.global.u64 	%rd1, %rd3;
	cvta.to.global.u64 	%rd2, %rd4;
	mov.f32 	%f110, 0f00000000;
	mov.b32 	%r41, 0;
	mov.u32 	%r44, %r41;
$L__BB2_2:
	setp.gt.u32 	%p2, %r1, 7;
	@%p2 bra 	$L__BB2_6;
	setp.ge.s32 	%p3, %r3, %r24;
	setp.ge.s32 	%p4, %r41, %r6;
	or.pred  	%p5, %p3, %p4;
	@%p5 bra 	$L__BB2_5;
	mul.wide.u32 	%rd6, %r40, 16;
	add.s64 	%rd7, %rd1, %rd6;
	ld.global.v4.f32 	{%f8, %f9, %f10, %f11}, [%rd7];
	st.shared.f32 	[%r8], %f8;
	st.shared.f32 	[%r8+4], %f9;
	st.shared.f32 	[%r8+8], %f10;
	st.shared.f32 	[%r8+12], %f11;
	bra.uni 	$L__BB2_6;
$L__BB2_5:
	mov.b32 	%r38, 0;
	st.shared.u32 	[%r8], %r38;
	st.shared.u32 	[%r8+4], %r38;
	st.shared.u32 	[%r8+8], %r38;
	st.shared.u32 	[%r8+12], %r38;
$L__BB2_6:
	setp.ge.s32 	%p6, %r5, %r25;
	setp.ge.s32 	%p7, %r42, %r26;
	mov.f32 	%f109, 0f00000000;
	or.pred  	%p8, %p6, %p7;
	@%p8 bra 	$L__BB2_8;
	mul.wide.s32 	%rd8, %r43, 4;
	add.s64 	%rd9, %rd2, %rd8;
	ld.global.f32 	%f109, [%rd9];
$L__BB2_8:
	st.shared.f32 	[%r10], %f109;
	bar.sync 	0;
	ld.shared.f32 	%f13, [%r7];
	ld.shared.f32 	%f14, [%r11];
	fma.rn.f32 	%f15, %f13, %f14, %f110;
	ld.shared.f32 	%f16, [%r7+4];
	ld.shared.f32 	%f17, [%r11+128];
	fma.rn.f32 	%f18, %f16, %f17, %f15;
	ld.shared.f32 	%f19, [%r7+8];
	ld.shared.f32 	%f20, [%r11+256];
	fma.rn.f32 	%f21, %f19, %f20, %f18;
	ld.shared.f32 	%f22, [%r7+12];
	ld.shared.f32 	%f23, [%r11+384];
	fma.rn.f32 	%f24, %f22, %f23, %f21;
	ld.shared.f32 	%f25, [%r7+16];
	ld.shared.f32 	%f26, [%r11+512];
	fma.rn.f32 	%f27, %f25, %f26, %f24;
	ld.shared.f32 	%f28, [%r7+20];
	ld.shared.f32 	%f29, [%r11+640];
	fma.rn.f32 	%f30, %f28, %f29, %f27;
	ld.shared.f32 	%f31, [%r7+24];
	ld.shared.f32 	%f32, [%r11+768];
	fma.rn.f32 	%f33, %f31, %f32, %f30;
	ld.shared.f32 	%f34, [%r7+28];
	ld.shared.f32 	%f35, [%r11+896];
	fma.rn.f32 	%f36, %f34, %f35, %f33;
	ld.shared.f32 	%f37, [%r7+32];
	ld.shared.f32 	%f38, [%r11+1024];
	fma.rn.f32 	%f39, %f37, %f38, %f36;
	ld.shared.f32 	%f40, [%r7+36];
	ld.shared.f32 	%f41, [%r11+1152];
	fma.rn.f32 	%f42, %f40, %f41, %f39;
	ld.shared.f32 	%f43, [%r7+40];
	ld.shared.f32 	%f44, [%r11+1280];
	fma.rn.f32 	%f45, %f43, %f44, %f42;
	ld.shared.f32 	%f46, [%r7+44];
	ld.shared.f32 	%f47, [%r11+1408];
	fma.rn.f32 	%f48, %f46, %f47, %f45;
	ld.shared.f32 	%f49, [%r7+48];
	ld.shared.f32 	%f50, [%r11+1536];
	fma.rn.f32 	%f51, %f49, %f50, %f48;
	ld.shared.f32 	%f52, [%r7+52];
	ld.shared.f32 	%f53, [%r11+1664];
	fma.rn.f32 	%f54, %f52, %f53, %f51;
	ld.shared.f32 	%f55, [%r7+56];
	ld.shared.f32 	%f56, [%r11+1792];
	fma.rn.f32 	%f57, %f55, %f56, %f54;
	ld.shared.f32 	%f58, [%r7+60];
	ld.shared.f32 	%f59, [%r11+1920];
	fma.rn.f32 	%f60, %f58, %f59, %f57;
	ld.shared.f32 	%f61, [%r7+64];
	ld.shared.f32 	%f62, [%r11+2048];
	fma.rn.f32 	%f63, %f61, %f62, %f60;
	ld.shared.f32 	%f64, [%r7+68];
	ld.shared.f32 	%f65, [%r11+2176];
	fma.rn.f32 	%f66, %f64, %f65, %f63;
	ld.shared.f32 	%f67, [%r7+72];
	ld.shared.f32 	%f68, [%r11+2304];
	fma.rn.f32 	%f69, %f67, %f68, %f66;
	ld.shared.f32 	%f70, [%r7+76];
	ld.shared.f32 	%f71, [%r11+2432];
	fma.rn.f32 	%f72, %f70, %f71, %f69;
	ld.shared.f32 	%f73, [%r7+80];
	ld.shared.f32 	%f74, [%r11+2560];
	fma.rn.f32 	%f75, %f73, %f74, %f72;
	ld.shared.f32 	%f76, [%r7+84];
	ld.shared.f32 	%f77, [%r11+2688];
	fma.rn.f32 	%f78, %f76, %f77, %f75;
	ld.shared.f32 	%f79, [%r7+88];
	ld.shared.f32 	%f80, [%r11+2816];
	fma.rn.f32 	%f81, %f79, %f80, %f78;
	ld.shared.f32 	%f82, [%r7+92];
	ld.shared.f32 	%f83, [%r11+2944];
	fma.rn.f32 	%f84, %f82, %f83, %f81;
	ld.shared.f32 	%f85, [%r7+96];
	ld.shared.f32 	%f86, [%r11+3072];
	fma.rn.f32 	%f87, %f85, %f86, %f84;
	ld.shared.f32 	%f88, [%r7+100];
	ld.shared.f32 	%f89, [%r11+3200];
	fma.rn.f32 	%f90, %f88, %f89, %f87;
	ld.shared.f32 	%f91, [%r7+104];
	ld.shared.f32 	%f92, [%r11+3328];
	fma.rn.f32 	%f93, %f91, %f92, %f90;
	ld.shared.f32 	%f94, [%r7+108];
	ld.shared.f32 	%f95, [%r11+3456];
	fma.rn.f32 	%f96, %f94, %f95, %f93;
	ld.shared.f32 	%f97, [%r7+112];
	ld.shared.f32 	%f98, [%r11+3584];
	fma.rn.f32 	%f99, %f97, %f98, %f96;
	ld.shared.f32 	%f100, [%r7+116];
	ld.shared.f32 	%f101, [%r11+3712];
	fma.rn.f32 	%f102, %f100, %f101, %f99;
	ld.shared.f32 	%f103, [%r7+120];
	ld.shared.f32 	%f104, [%r11+3840];
	fma.rn.f32 	%f105, %f103, %f104, %f102;
	ld.shared.f32 	%f106, [%r7+124];
	ld.shared.f32 	%f107, [%r11+3968];
	fma.rn.f32 	%f110, %f106, %f107, %f105;
	bar.sync 	0;
	add.s32 	%r44, %r44, 32;
	add.s32 	%r43, %r43, %r13;
	add.s32 	%r42, %r42, 32;
	add.s32 	%r41, %r41, 8;
	add.s32 	%r40, %r40, 8;
	setp.lt.s32 	%p9, %r44, %r26;
	@%p9 bra 	$L__BB2_2;
$L__BB2_9:
	setp.ge.s32 	%p10, %r3, %r24;
	setp.ge.s32 	%p11, %r5, %r25;
	or.pred  	%p12, %p10, %p11;
	@%p12 bra 	$L__BB2_11;
	mad.lo.s32 	%r39, %r25, %r3, %r5;
	cvta.to.global.u64 	%rd10, %rd5;
	mul.wide.s32 	%rd11, %r39, 4;
	add.s64 	%rd12, %rd10, %rd11;
	st.global.f32 	[%rd12], %f110;
$L__BB2_11:
	ret;

}
	// .globl	_Z12coarseMatMulPKfS0_Pfiii
.visible .entry _Z12coarseMatMulPKfS0_Pfiii(
	.param .u64 .ptr .align 1 _Z12coarseMatMulPKfS0_Pfiii_param_0,
	.param .u64 .ptr .align 1 _Z12coarseMatMulPKfS0_Pfiii_param_1,
	.param .u64 .ptr .align 1 _Z12coarseMatMulPKfS0_Pfiii_param_2,
	.param .u32 _Z12coarseMatMulPKfS0_Pfiii_param_3,
	.param .u32 _Z12coarseMatMulPKfS0_Pfiii_param_4,
	.param .u32 _Z12coarseMatMulPKfS0_Pfiii_param_5
)
{
	.reg .pred 	%p<77>;
	.reg .b32 	%r<194>;
	.reg .b32 	%f<155>;
	.reg .b64 	%rd<48>;
	// demoted variable
	.shared .align 4 .b8 _ZZ12coarseMatMulPKfS0_PfiiiE3s_A[16384];
	// demoted variable
	.shared .align 4 .b8 _ZZ12coarseMatMulPKfS0_PfiiiE3s_B[16384];
	ld.param.u64 	%rd9, [_Z12coarseMatMulPKfS0_Pfiii_param_0];
	ld.param.u64 	%rd10, [_Z12coarseMatMulPKfS0_Pfiii_param_1];
	ld.param.u64 	%rd11, [_Z12coarseMatMulPKfS0_Pfiii_param_2];
	ld.param.u32 	%r87, [_Z12coarseMatMulPKfS0_Pfiii_param_3];
	ld.param.u32 	%r88, [_Z12coarseMatMulPKfS0_Pfiii_param_4];
	ld.param.u32 	%r89, [_Z12coarseMatMulPKfS0_Pfiii_param_5];
	cvta.to.global.u64 	%rd1, %rd10;
	cvta.to.global.u64 	%rd2, %rd9;
	cvta.to.global.u64 	%rd3, %rd11;
	mov.u32 	%r90, %ctaid.x;
	mov.u32 	%r1, %tid.x;
	mov.u32 	%r2, %tid.y;
	shl.b32 	%r3, %r90, 6;
	setp.lt.s32 	%p1, %r89, 1;
	mov.f32 	%f107, 0f00000000;
	mov.f32 	%f108, %f107;
	mov.f32 	%f109, %f107;
	mov.f32 	%f110, %f107;
	mov.f32 	%f111, %f107;
	mov.f32 	%f112, %f107;
	mov.f32 	%f113, %f107;
	mov.f32 	%f114, %f107;
	mov.f32 	%f115, %f107;
	mov.f32 	%f116, %f107;
	mov.f32 	%f117, %f107;
	mov.f32 	%f118, %f107;
	mov.f32 	%f119, %f107;
	mov.f32 	%f120, %f107;
	mov.f32 	%f121, %f107;
	mov.f32 	%f122, %f107;
	@%p1 bra 	$L__BB3_31;
	mov.u32 	%r92, %ntid.x;
	mad.lo.s32 	%r93, %r2, %r92, %r1;
	and.b32  	%r4, %r93, 63;
	add.s32 	%r5, %r4, %r3;
	add.s32 	%r94, %r93, 256;
	shr.u32 	%r6, %r94, 6;
	shl.b32 	%r95, %r6, 8;
	shl.b32 	%r7, %r88, 4;
	mov.u32 	%r96, _ZZ12coarseMatMulPKfS0_PfiiiE3s_A;
	add.s32 	%r8, %r96, %r95;
	shl.b32 	%r9, %r89, 4;
	add.s32 	%r97, %r93, 512;
	shr.u32 	%r10, %r97, 6;
	shl.b32 	%r98, %r10, 8;
	add.s32 	%r11, %r96, %r98;
	add.s32 	%r99, %r93, 768;
	shr.u32 	%r12, %r99, 6;
	shl.b32 	%r100, %r12, 8;
	mov.u32 	%r101, _ZZ12coarseMatMulPKfS0_PfiiiE3s_B;
	add.s32 	%r13, %r101, %r100;
	shr.u32 	%r14, %r93, 6;
	shl.b32 	%r102, %r14, 8;
	add.s32 	%r15, %r101, %r102;
	add.s32 	%r16, %r96, %r102;
	mov.b32 	%r174, 0;
	mov.f32 	%f107, 0f00000000;
$L__BB3_2:
	shl.b32 	%r191, %r4, 2;
	add.s32 	%r22, %r174, %r4;
	add.s32 	%r189, %r6, %r174;
	mad.lo.s32 	%r190, %r88, %r189, %r5;
	mov.u32 	%r104, %ctaid.y;
	shl.b32 	%r105, %r104, 6;
	add.s32 	%r187, %r6, %r105;
	mad.lo.s32 	%r106, %r89, %r187, %r4;
	add.s32 	%r188, %r106, %r174;
	add.s32 	%r185, %r10, %r174;
	mad.lo.s32 	%r186, %r88, %r185, %r5;
	add.s32 	%r183, %r10, %r105;
	mad.lo.s32 	%r107, %r89, %r183, %r4;
	add.s32 	%r184, %r107, %r174;
	add.s32 	%r181, %r12, %r174;
	mad.lo.s32 	%r182, %r88, %r181, %r5;
	add.s32 	%r179, %r12, %r105;
	mad.lo.s32 	%r108, %r89, %r179, %r4;
	add.s32 	%r180, %r108, %r174;
	add.s32 	%r177, %r14, %r105;
	mad.lo.s32 	%r109, %r89, %r177, %r4;
	add.s32 	%r178, %r109, %r174;
	add.s32 	%r175, %r14, %r174;
	mad.lo.s32 	%r176, %r88, %r175, %r5;
	mov.b32 	%r192, 0;
$L__BB3_3:
	setp.ge.s32 	%p2, %r22, %r89;
	setp.ge.s32 	%p3, %r177, %r87;
	or.pred  	%p4, %p3, %p2;
	@%p4 bra 	$L__BB3_5;
	mul.wide.u32 	%rd12, %r178, 4;
	add.s64 	%rd13, %rd2, %rd12;
	ld.global.f32 	%f67, [%rd13];
	add.s32 	%r112, %r16, %r191;
	st.shared.f32 	[%r112], %f67;
	bra.uni 	$L__BB3_6;
$L__BB3_5:
	add.s32 	%r110, %r16, %r191;
	mov.b32 	%r111, 0;
	st.shared.u32 	[%r110], %r111;
$L__BB3_6:
	setp.ge.s32 	%p5, %r5, %r88;
	setp.ge.s32 	%p6, %r175, %r89;
	or.pred  	%p7, %p6, %p5;
	@%p7 bra 	$L__BB3_8;
	mul.wide.s32 	%rd14, %r176, 4;
	add.s64 	%rd15, %rd1, %rd14;
	ld.global.f32 	%f68, [%rd15];
	add.s32 	%r115, %r15, %r191;
	st.shared.f32 	[%r115], %f68;
	bra.uni 	$L__BB3_9;
$L__BB3_8:
	add.s32 	%r113, %r15, %r191;
	mov.b32 	%r114, 0;
	st.shared.u32 	[%r113], %r114;
$L__BB3_9:
	setp.lt.s32 	%p8, %r22, %r89;
	setp.lt.s32 	%p9, %r187, %r87;
	and.pred  	%p10, %p9, %p8;
	@%p10 bra 	$L__BB3_11;
	add.s32 	%r116, %r8, %r191;
	mov.b32 	%r117, 0;
	st.shared.u32 	[%r116], %r117;
	bra.uni 	$L__BB3_12;
$L__BB3_11:
	mul.wide.u32 	%rd16, %r188, 4;
	add.s64 	%rd17, %rd2, %rd16;
	ld.global.f32 	%f69, [%rd17];
	add.s32 	%r118, %r8, %r191;
	st.shared.f32 	[%r118], %f69;
$L__BB3_12:
	setp.lt.s32 	%p11, %r5, %r88;
	setp.lt.s32 	%p12, %r189, %r89;
	and.pred  	%p13, %p12, %p11;
	@%p13 bra 	$L__BB3_14;
	shl.b32 	%r119, %r6, 8;
	mov.u32 	%r120, _ZZ12coarseMatMulPKfS0_PfiiiE3s_B;
	add.s32 	%r121, %r120, %r119;
	add.s32 	%r122, %r121, %r191;
	mov.b32 	%r123, 0;
	st.shared.u32 	[%r122], %r123;
	bra.uni 	$L__BB3_15;
$L__BB3_14:
	mul.wide.s32 	%rd18, %r190, 4;
	add.s64 	%rd19, %rd1, %rd18;
	ld.global.f32 	%f70, [%rd19];
	shl.b32 	%r124, %r6, 8;
	mov.u32 	%r125, _ZZ12coarseMatMulPKfS0_PfiiiE3s_B;
	add.s32 	%r126, %r125, %r124;
	add.s32 	%r127, %r126, %r191;
	st.shared.f32 	[%r127], %f70;
$L__BB3_15:
	setp.lt.s32 	%p15, %r183, %r87;
	and.pred  	%p16, %p15, %p8;
	@%p16 bra 	$L__BB3_17;
	add.s32 	%r128, %r11, %r191;
	mov.b32 	%r129, 0;
	st.shared.u32 	[%r128], %r129;
	bra.uni 	$L__BB3_18;
$L__BB3_17:
	mul.wide.u32 	%rd20, %r184, 4;
	add.s64 	%rd21, %rd2, %rd20;
	ld.global.f32 	%f71, [%rd21];
	add.s32 	%r130, %r11, %r191;
	st.shared.f32 	[%r130], %f71;
$L__BB3_18:
	setp.lt.s32 	%p18, %r185, %r89;
	and.pred  	%p19, %p18, %p11;
	@%p19 bra 	$L__BB3_20;
	shl.b32 	%r131, %r10, 8;
	mov.u32 	%r132, _ZZ12coarseMatMulPKfS0_PfiiiE3s_B;
	add.s32 	%r133, %r132, %r131;
	add.s32 	%r134, %r133, %r191;
	mov.b32 	%r135, 0;
	st.shared.u32 	[%r134], %r135;
	bra.uni 	$L__BB3_21;
$L__BB3_20:
	mul.wide.s32 	%rd22, %r186, 4;
	add.s64 	%rd23, %rd1, %rd22;
	ld.global.f32 	%f72, [%rd23];
	shl.b32 	%r136, %r10, 8;
	mov.u32 	%r137, _ZZ12coarseMatMulPKfS0_PfiiiE3s_B;
	add.s32 	%r138, %r137, %r136;
	add.s32 	%r139, %r138, %r191;
	st.shared.f32 	[%r139], %f72;
$L__BB3_21:
	setp.lt.s32 	%p21, %r179, %r87;
	and.pred  	%p22, %p21, %p8;
	@%p22 bra 	$L__BB3_23;
	shl.b32 	%r140, %r12, 8;
	mov.u32 	%r141, _ZZ12coarseMatMulPKfS0_PfiiiE3s_A;
	add.s32 	%r142, %r141, %r140;
	add.s32 	%r143, %r142, %r191;
	mov.b32 	%r144, 0;
	st.shared.u32 	[%r143], %r144;
	bra.uni 	$L__BB3_24;
$L__BB3_23:
	mul.wide.u32 	%rd24, %r180, 4;
	add.s64 	%rd25, %rd2, %rd24;
	ld.global.f32 	%f73, [%rd25];
	shl.b32 	%r145, %r12, 8;
	mov.u32 	%r146, _ZZ12coarseMatMulPKfS0_PfiiiE3s_A;
	add.s32 	%r147, %r146, %r145;
	add.s32 	%r148, %r147, %r191;
	st.shared.f32 	[%r148], %f73;
$L__BB3_24:
	setp.lt.s32 	%p24, %r181, %r89;
	and.pred  	%p25, %p24, %p11;
	@%p25 bra 	$L__BB3_26;
	add.s32 	%r149, %r13, %r191;
	mov.b32 	%r150, 0;
	st.shared.u32 	[%r149], %r150;
	bra.uni 	$L__BB3_27;
$L__BB3_26:
	mul.wide.s32 	%rd26, %r182, 4;
	add.s64 	%rd27, %rd1, %rd26;
	ld.global.f32 	%f74, [%rd27];
	add.s32 	%r151, %r13, %r191;
	st.shared.f32 	[%r151], %f74;
$L__BB3_27:
	add.s32 	%r192, %r192, 4;
	add.s32 	%r191, %r191, 4096;
	add.s32 	%r190, %r190, %r7;
	add.s32 	%r189, %r189, 16;
	add.s32 	%r188, %r188, %r9;
	add.s32 	%r187, %r187, 16;
	add.s32 	%r186, %r186, %r7;
	add.s32 	%r185, %r185, 16;
	add.s32 	%r184, %r184, %r9;
	add.s32 	%r183, %r183, 16;
	add.s32 	%r182, %r182, %r7;
	add.s32 	%r181, %r181, 16;
	add.s32 	%r180, %r180, %r9;
	add.s32 	%r179, %r179, 16;
	add.s32 	%r178, %r178, %r9;
	add.s32 	%r177, %r177, 16;
	add.s32 	%r176, %r176, %r7;
	add.s32 	%r175, %r175, 16;
	setp.ne.s32 	%p26, %r192, 16;
	@%p26 bra 	$L__BB3_3;
	bar.sync 	0;
	mov.b32 	%r193, 0;
$L__BB3_29:
	shl.b32 	%r153, %r193, 2;
	mov.u32 	%r154, _ZZ12coarseMatMulPKfS0_PfiiiE3s_A;
	add.s32 	%r155, %r154, %r153;
	shl.b32 	%r156, %r193, 8;
	mov.u32 	%r157, _ZZ12coarseMatMulPKfS0_PfiiiE3s_B;
	add.s32 	%r158, %r157, %r156;
	shl.b32 	%r159, %r1, 4;
	add.s32 	%r160, %r158, %r159;
	shl.b32 	%r161, %r2, 10;
	add.s32 	%r162, %r155, %r161;
	ld.shared.f32 	%f75, [%r162];
	ld.shared.f32 	%f76, [%r160];
	fma.rn.f32 	%f77, %f75, %f76, %f122;
	ld.shared.f32 	%f78, [%r160+4];
	fma.rn.f32 	%f79, %f75, %f78, %f121;
	ld.shared.f32 	%f80, [%r160+8];
	fma.rn.f32 	%f81, %f75, %f80, %f120;
	ld.shared.f32 	%f82, [%r160+12];
	fma.rn.f32 	%f83, %f75, %f82, %f119;
	ld.shared.f32 	%f84, [%r162+256];
	fma.rn.f32 	%f85, %f84, %f76, %f118;
	fma.rn.f32 	%f86, %f84, %f78, %f117;
	fma.rn.f32 	%f87, %f84, %f80, %f116;
	fma.rn.f32 	%f88, %f84, %f82, %f115;
	ld.shared.f32 	%f89, [%r162+512];
	fma.rn.f32 	%f90, %f89, %f76, %f114;
	fma.rn.f32 	%f91, %f89, %f78, %f113;
	fma.rn.f32 	%f92, %f89, %f80, %f112;
	fma.rn.f32 	%f93, %f89, %f82, %f111;
	ld.shared.f32 	%f94, [%r162+768];
	fma.rn.f32 	%f95, %f94, %f76, %f110;
	fma.rn.f32 	%f96, %f94, %f78, %f109;
	fma.rn.f32 	%f97, %f94, %f80, %f108;
	fma.rn.f32 	%f98, %f94, %f82, %f107;
	ld.shared.f32 	%f99, [%r162+4];
	ld.shared.f32 	%f100, [%r160+256];
	fma.rn.f32 	%f122, %f99, %f100, %f77;
	ld.shared.f32 	%f101, [%r160+260];
	fma.rn.f32 	%f121, %f99, %f101, %f79;
	ld.shared.f32 	%f102, [%r160+264];
	fma.rn.f32 	%f120, %f99, %f102, %f81;
	ld.shared.f32 	%f103, [%r160+268];
	fma.rn.f32 	%f119, %f99, %f103, %f83;
	ld.shared.f32 	%f104, [%r162+260];
	fma.rn.f32 	%f118, %f104, %f100, %f85;
	fma.rn.f32 	%f117, %f104, %f101, %f86;
	fma.rn.f32 	%f116, %f104, %f102, %f87;
	fma.rn.f32 	%f115, %f104, %f103, %f88;
	ld.shared.f32 	%f105, [%r162+516];
	fma.rn.f32 	%f114, %f105, %f100, %f90;
	fma.rn.f32 	%f113, %f105, %f101, %f91;
	fma.rn.f32 	%f112, %f105, %f102, %f92;
	fma.rn.f32 	%f111, %f105, %f103, %f93;
	ld.shared.f32 	%f106, [%r162+772];
	fma.rn.f32 	%f110, %f106, %f100, %f95;
	fma.rn.f32 	%f109, %f106, %f101, %f96;
	fma.rn.f32 	%f108, %f106, %f102, %f97;
	fma.rn.f32 	%f107, %f106, %f103, %f98;
	add.s32 	%r193, %r193, 2;
	setp.ne.s32 	%p27, %r193, 64;
	@%p27 bra 	$L__BB3_29;
	bar.sync 	0;
	add.s32 	%r174, %r174, 64;
	setp.lt.s32 	%p28, %r174, %r89;
	@%p28 bra 	$L__BB3_2;
$L__BB3_31:
	shl.b32 	%r163, %r2, 2;
	mov.u32 	%r164, %ctaid.y;
	shl.b32 	%r165, %r164, 6;
	add.s32 	%r17, %r165, %r163;
	shl.b32 	%r166, %r1, 2;
	mov.u32 	%r167, %ctaid.x;
	shl.b32 	%r168, %r167, 6;
	add.s32 	%r169, %r168, %r166;
	setp.lt.s32 	%p29, %r17, %r87;
	mul.lo.s32 	%r19, %r17, %r88;
	setp.lt.s32 	%p30, %r169, %r88;
	and.pred  	%p31, %p29, %p30;
	@%p31 bra 	$L__BB3_32;
	bra.uni 	$L__BB3_33;
$L__BB3_32:
	add.s32 	%r170, %r169, %r19;
	mul.wide.s32 	%rd28, %r170, 4;
	add.s64 	%rd29, %rd3, %rd28;
	st.global.f32 	[%rd29], %f122;
$L__BB3_33:
	setp.ge.s32 	%p32, %r17, %r87;
	add.s32 	%r78, %r169, 1;
	setp.ge.s32 	%p33, %r78, %r88;
	cvt.s64.s32 	%rd30, %r19;
	cvt.u64.u32 	%rd4, %r169;
	add.s64 	%rd31, %rd4, %rd30;
	shl.b64 	%rd32, %rd31, 2;
	add.s64 	%rd5, %rd3, %rd32;
	or.pred  	%p34, %p32, %p33;
	@%p34 bra 	$L__BB3_35;
	st.global.f32 	[%rd5+4], %f121;
$L__BB3_35:
	setp.ge.s32 	%p35, %r17, %r87;
	add.s32 	%r79, %r169, 2;
	setp.ge.s32 	%p36, %r79, %r88;
	or.pred  	%p37, %p35, %p36;
	@%p37 bra 	$L__BB3_37;
	st.global.f32 	[%rd5+8], %f120;
$L__BB3_37:
	setp.ge.s32 	%p38, %r17, %r87;
	add.s32 	%r80, %r169, 3;
	setp.ge.s32 	%p39, %r80, %r88;
	or.pred  	%p40, %p38, %p39;
	@%p40 bra 	$L__BB3_39;
	st.global.f32 	[%rd5+12], %f119;
$L__BB3_39:
	setp.ge.s32 	%p41, %r169, %r88;
	add.s32 	%r81, %r17, 1;
	setp.ge.s32 	%p42, %r81, %r87;
	add.s32 	%r82, %r19, %r88;
	or.pred  	%p43, %p42, %p41;
	@%p43 bra 	$L__BB3_41;
	add.s32 	%r171, %r169, %r82;
	mul.wide.s32 	%rd33, %r171, 4;
	add.s64 	%rd34, %rd3, %rd33;
	st.global.f32 	[%rd34], %f118;
$L__BB3_41:
	setp.ge.s32 	%p44, %r81, %r87;
	setp.ge.s32 	%p45, %r78, %r88;
	cvt.s64.s32 	%rd35, %r82;
	add.s64 	%rd36, %rd4, %rd35;
	shl.b64 	%rd37, %rd36, 2;
	add.s64 	%rd6, %rd3, %rd37;
	or.pred  	%p46, %p44, %p45;
	@%p46 bra 	$L__BB3_43;
	st.global.f32 	[%rd6+4], %f117;
$L__BB3_43:
	setp.ge.s32 	%p47, %r81, %r87;
	setp.ge.s32 	%p48, %r79, %r88;
	or.pred  	%p49, %p47, %p48;
	@%p49 bra 	$L__BB3_45;
	st.global.f32 	[%rd6+8], %f116;
$L__BB3_45:
	setp.ge.s32 	%p50, %r81, %r87;
	setp.ge.s32 	%p51, %r80, %r88;
	or.pred  	%p52, %p50, %p51;
	@%p52 bra 	$L__BB3_47;
	st.global.f32 	[%rd6+12], %f115;
$L__BB3_47:
	setp.ge.s32 	%p53, %r169, %r88;
	add.s32 	%r83, %r17, 2;
	setp.ge.s32 	%p54, %r83, %r87;
	add.s32 	%r84, %r82, %r88;
	or.pred  	%p55, %p54, %p53;
	@%p55 bra 	$L__BB3_49;
	add.s32 	%r172, %r169, %r84;
	mul.wide.s32 	%rd38, %r172, 4;
	add.s64 	%rd39, %rd3, %rd38;
	st.global.f32 	[%rd39], %f114;
$L__BB3_49:
	setp.ge.s32 	%p56, %r83, %r87;
	setp.ge.s32 	%p57, %r78, %r88;
	cvt.s64.s32 	%rd40, %r84;
	add.s64 	%rd41, %rd4, %rd40;
	shl.b64 	%rd42, %rd41, 2;
	add.s64 	%rd7, %rd3, %rd42;
	or.pred  	%p58, %p56, %p57;
	@%p58 bra 	$L__BB3_51;
	st.global.f32 	[%rd7+4], %f113;
$L__BB3_51:
	setp.ge.s32 	%p59, %r83, %r87;
	setp.ge.s32 	%p60, %r79, %r88;
	or.pred  	%p61, %p59, %p60;
	@%p61 bra 	$L__BB3_53;
	st.global.f32 	[%rd7+8], %f112;
$L__BB3_53:
	setp.ge.s32 	%p62, %r83, %r87;
	setp.ge.s32 	%p63, %r80, %r88;
	or.pred  	%p64, %p62, %p63;
	@%p64 bra 	$L__BB3_55;
	st.global.f32 	[%rd7+12], %f111;
$L__BB3_55:
	setp.ge.s32 	%p65, %r169, %r88;
	add.s32 	%r85, %r17, 3;
	setp.ge.s32 	%p66, %r85, %r87;
	add.s32 	%r86, %r84, %r88;
	or.pred  	%p67, %p66, %p65;
	@%p67 bra 	$L__BB3_57;
	add.s32 	%r173, %r169, %r86;
	mul.wide.s32 	%rd43, %r173, 4;
	add.s64 	%rd44, %rd3, %rd43;
	st.global.f32 	[%rd44], %f110;
$L__BB3_57:
	setp.ge.s32 	%p68, %r85, %r87;
	setp.ge.s32 	%p69, %r78, %r88;
	cvt.s64.s32 	%rd45, %r86;
	add.s64 	%rd46, %rd4, %rd45;
	shl.b64 	%rd47, %rd46, 2;
	add.s64 	%rd8, %rd3, %rd47;
	or.pred  	%p70, %p68, %p69;
	@%p70 bra 	$L__BB3_59;
	st.global.f32 	[%rd8+4], %f109;
$L__BB3_59:
	setp.ge.s32 	%p71, %r85, %r87;
	setp.ge.s32 	%p72, %r79, %r88;
	or.pred  	%p73, %p71, %p72;
	@%p73 bra 	$L__BB3_61;
	st.global.f32 	[%rd8+8], %f108;
$L__BB3_61:
	setp.ge.s32 	%p74, %r85, %r87;
	setp.ge.s32 	%p75, %r80, %r88;
	or.pred  	%p76, %p74, %p75;
	@%p76 bra 	$L__BB3_63;
	st.global.f32 	[%rd8+12], %f107;
$L__BB3_63:
	ret;

}
	// .globl	_Z14ultimateMatMulPKfS0_Pfiii
.visible .entry _Z14ultimateMatMulPKfS0_Pfiii(
	.param .u64 .ptr .align 1 _Z14ultimateMatMulPKfS0_Pfiii_param_0,
	.param .u64 .ptr .align 1 _Z14ultimateMatMulPKfS0_Pfiii_param_1,
	.param .u64 .ptr .align 1 _Z14ultimateMatMulPKfS0_Pfiii_param_2,
	.param .u32 _Z14ultimateMatMulPKfS0_Pfiii_param_3,
	.param .u32 _Z14ultimateMatMulPKfS0_Pfiii_param_4,
	.param .u32 _Z14ultimateMatMulPKfS0_Pfiii_param_5
)
.maxntid 256
{
	.reg .pred 	%p<57>;
	.reg .b32 	%r<85>;
	.reg .b32 	%f<477>;
	.reg .b64 	%rd<37>;
	// demoted variable
	.shared .align 4 .b8 _ZZ14ultimateMatMulPKfS0_PfiiiE3s_A[4096];
	// demoted variable
	.shared .align 4 .b8 _ZZ14ultimateMatMulPKfS0_PfiiiE3s_B[4096];
	ld.param.u64 	%rd9, [_Z14ultimateMatMulPKfS0_Pfiii_param_1];
	ld.param.u64 	%rd10, [_Z14ultimateMatMulPKfS0_Pfiii_param_2];
	ld.param.u32 	%r37, [_Z14ultimateMatMulPKfS0_Pfiii_param_3];
	ld.param.u32 	%r38, [_Z14ultimateMatMulPKfS0_Pfiii_param_4];
	ld.param.u32 	%r39, [_Z14ultimateMatMulPKfS0_Pfiii_param_5];
	cvta.to.global.u64 	%rd1, %rd10;
	mov.u32 	%r1, %ctaid.x;
	mov.u32 	%r40, %ctaid.y;
	mov.u32 	%r2, %tid.x;
	mov.u32 	%r3, %tid.y;
	shl.b32 	%r4, %r40, 6;
	shr.s32 	%r41, %r39, 31;
	shr.u32 	%r42, %r41, 30;
	add.s32 	%r43, %r39, %r42;
	shr.s32 	%r5, %r43, 2;
	shr.s32 	%r44, %r38, 31;
	shr.u32 	%r45, %r44, 30;
	add.s32 	%r46, %r38, %r45;
	shr.s32 	%r6, %r46, 2;
	setp.lt.s32 	%p1, %r39, 1;
	mov.f32 	%f453, 0f00000000;
	mov.f32 	%f454, %f453;
	mov.f32 	%f455, %f453;
	mov.f32 	%f456, %f453;
	mov.f32 	%f457, %f453;
	mov.f32 	%f458, %f453;
	mov.f32 	%f459, %f453;
	mov.f32 	%f460, %f453;
	mov.f32 	%f461, %f453;
	mov.f32 	%f462, %f453;
	mov.f32 	%f463, %f453;
	mov.f32 	%f464, %f453;
	mov.f32 	%f465, %f453;
	mov.f32 	%f466, %f453;
	mov.f32 	%f467, %f453;
	mov.f32 	%f468, %f453;
	@%p1 bra 	$L__BB4_7;
	mov.u32 	%r48, %ntid.x;
	mad.lo.s32 	%r49, %r3, %r48, %r2;
	shr.u32 	%r50, %r49, 2;
	and.b32  	%r80, %r49, 3;
	add.s32 	%r8, %r50, %r4;
	shl.b32 	%r51, %r50, 6;
	mov.u32 	%r52, _ZZ14ultimateMatMulPKfS0_PfiiiE3s_A;
	add.s32 	%r53, %r52, %r51;
	shl.b32 	%r54, %r49, 4;
	and.b32  	%r55, %r54, 48;
	add.s32 	%r9, %r53, %r55;
	shr.u32 	%r82, %r49, 4;
	and.b32  	%r56, %r49, 15;
	shl.b32 	%r57, %r1, 4;
	or.b32  	%r11, %r56, %r57;
	shl.b32 	%r58, %r82, 8;
	mov.u32 	%r59, _ZZ14ultimateMatMulPKfS0_PfiiiE3s_B;
	add.s32 	%r60, %r59, %r58;
	and.b32  	%r61, %r54, 240;
	add.s32 	%r12, %r60, %r61;
	mad.lo.s32 	%r62, %r6, %r82, %r57;
	add.s32 	%r83, %r62, %r56;
	mad.lo.s32 	%r81, %r5, %r8, %r80;
	cvta.to.global.u64 	%rd2, %rd9;
	mov.b32 	%r84, 0;
	mov.f32 	%f453, 0f00000000;
$L__BB4_2:
	setp.ge.s32 	%p2, %r8, %r37;
	setp.ge.s32 	%p3, %r80, %r5;
	mov.f32 	%f469, 0f00000000;
	or.pred  	%p4, %p2, %p3;
	mov.f32 	%f470, %f469;
	mov.f32 	%f471, %f469;
	mov.f32 	%f472, %f469;
	@%p4 bra 	$L__BB4_4;
	ld.param.u64 	%rd36, [_Z14ultimateMatMulPKfS0_Pfiii_param_0];
	cvta.to.global.u64 	%rd11, %rd36;
	mul.wide.u32 	%rd12, %r81, 16;
	add.s64 	%rd13, %rd11, %rd12;
	ld.global.nc.v4.f32 	{%f469, %f470, %f471, %f472}, [%rd13];
$L__BB4_4:
	setp.ge.s32 	%p5, %r11, %r6;
	st.shared.f32 	[%r9], %f469;
	st.shared.f32 	[%r9+4], %f470;
	st.shared.f32 	[%r9+8], %f471;
	st.shared.f32 	[%r9+12], %f472;
	setp.ge.s32 	%p6, %r82, %r39;
	mov.f32 	%f473, 0f00000000;
	or.pred  	%p7, %p6, %p5;
	mov.f32 	%f474, %f473;
	mov.f32 	%f475, %f473;
	mov.f32 	%f476, %f473;
	@%p7 bra 	$L__BB4_6;
	mul.wide.s32 	%rd14, %r83, 16;
	add.s64 	%rd15, %rd2, %rd14;
	ld.global.nc.v4.f32 	{%f473, %f474, %f475, %f476}, [%rd15];
$L__BB4_6:
	st.shared.f32 	[%r12], %f473;
	st.shared.f32 	[%r12+4], %f474;
	st.shared.f32 	[%r12+8], %f475;
	st.shared.f32 	[%r12+12], %f476;
	bar.sync 	0;
	shl.b32 	%r65, %r3, 8;
	mov.u32 	%r66, _ZZ14ultimateMatMulPKfS0_PfiiiE3s_A;
	add.s32 	%r67, %r66, %r65;
	ld.shared.f32 	%f69, [%r67];
	ld.shared.f32 	%f70, [%r67+64];
	ld.shared.f32 	%f71, [%r67+128];
	ld.shared.f32 	%f72, [%r67+192];
	shl.b32 	%r68, %r2, 4;
	mov.u32 	%r69, _ZZ14ultimateMatMulPKfS0_PfiiiE3s_B;
	add.s32 	%r70, %r69, %r68;
	ld.shared.f32 	%f73, [%r70];
	ld.shared.f32 	%f74, [%r70+4];
	ld.shared.f32 	%f75, [%r70+8];
	ld.shared.f32 	%f76, [%r70+12];
	fma.rn.f32 	%f77, %f69, %f73, %f460;
	fma.rn.f32 	%f78, %f69, %f74, %f459;
	fma.rn.f32 	%f79, %f69, %f75, %f458;
	fma.rn.f32 	%f80, %f69, %f76, %f457;
	fma.rn.f32 	%f81, %f70, %f73, %f456;
	fma.rn.f32 	%f82, %f70, %f74, %f455;
	fma.rn.f32 	%f83, %f70, %f75, %f454;
	fma.rn.f32 	%f84, %f70, %f76, %f453;
	fma.rn.f32 	%f85, %f71, %f73, %f461;
	fma.rn.f32 	%f86, %f71, %f74, %f462;
	fma.rn.f32 	%f87, %f71, %f75, %f463;
	fma.rn.f32 	%f88, %f71, %f76, %f464;
	fma.rn.f32 	%f89, %f72, %f73, %f465;
	fma.rn.f32 	%f90, %f72, %f74, %f466;
	fma.rn.f32 	%f91, %f72, %f75, %f467;
	fma.rn.f32 	%f92, %f72, %f76, %f468;
	ld.shared.f32 	%f93, [%r67+4];
	ld.shared.f32 	%f94, [%r67+68];
	ld.shared.f32 	%f95, [%r67+132];
	ld.shared.f32 	%f96, [%r67+196];
	ld.shared.f32 	%f97, [%r70+256];
	ld.shared.f32 	%f98, [%r70+260];
	ld.shared.f32 	%f99, [%r70+264];
	ld.shared.f32 	%f100, [%r70+268];
	fma.rn.f32 	%f101, %f93, %f97, %f77;
	fma.rn.f32 	%f102, %f93, %f98, %f78;
	fma.rn.f32 	%f103, %f93, %f99, %f79;
	fma.rn.f32 	%f104, %f93, %f100, %f80;
	fma.rn.f32 	%f105, %f94, %f97, %f81;
	fma.rn.f32 	%f106, %f94, %f98, %f82;
	fma.rn.f32 	%f107, %f94, %f99, %f83;
	fma.rn.f32 	%f108, %f94, %f100, %f84;
	fma.rn.f32 	%f109, %f95, %f97, %f85;
	fma.rn.f32 	%f110, %f95, %f98, %f86;
	fma.rn.f32 	%f111, %f95, %f99, %f87;
	fma.rn.f32 	%f112, %f95, %f100, %f88;
	fma.rn.f32 	%f113, %f96, %f97, %f89;
	fma.rn.f32 	%f114, %f96, %f98, %f90;
	fma.rn.f32 	%f115, %f96, %f99, %f91;
	fma.rn.f32 	%f116, %f96, %f100, %f92;
	ld.shared.f32 	%f117, [%r67+8];
	ld.shared.f32 	%f118, [%r67+72];
	ld.shared.f32 	%f119, [%r67+136];
	ld.shared.f32 	%f120, [%r67+200];
	ld.shared.f32 	%f121, [%r70+512];
	ld.shared.f32 	%f122, [%r70+516];
	ld.shared.f32 	%f123, [%r70+520];
	ld.shared.f32 	%f124, [%r70+524];
	fma.rn.f32 	%f125, %f117, %f121, %f101;
	fma.rn.f32 	%f126, %f117, %f122, %f102;
	fma.rn.f32 	%f127, %f117, %f123, %f103;
	fma.rn.f32 	%f128, %f117, %f124, %f104;
	fma.rn.f32 	%f129, %f118, %f121, %f105;
	fma.rn.f32 	%f130, %f118, %f122, %f106;
	fma.rn.f32 	%f131, %f118, %f123, %f107;
	fma.rn.f32 	%f132, %f118, %f124, %f108;
	fma.rn.f32 	%f133, %f119, %f121, %f109;
	fma.rn.f32 	%f134, %f119, %f122, %f110;
	fma.rn.f32 	%f135, %f119, %f123, %f111;
	fma.rn.f32 	%f136, %f119, %f124, %f112;
	fma.rn.f32 	%f137, %f120, %f121, %f113;
	fma.rn.f32 	%f138, %f120, %f122, %f114;
	fma.rn.f32 	%f139, %f120, %f123, %f115;
	fma.rn.f32 	%f140, %f120, %f124, %f116;
	ld.shared.f32 	%f141, [%r67+12];
	ld.shared.f32 	%f142, [%r67+76];
	ld.shared.f32 	%f143, [%r67+140];
	ld.shared.f32 	%f144, [%r67+204];
	ld.shared.f32 	%f145, [%r70+768];
	ld.shared.f32 	%f146, [%r70+772];
	ld.shared.f32 	%f147, [%r70+776];
	ld.shared.f32 	%f148, [%r70+780];
	fma.rn.f32 	%f149, %f141, %f145, %f125;
	fma.rn.f32 	%f150, %f141, %f146, %f126;
	fma.rn.f32 	%f151, %f141, %f147, %f127;
	fma.rn.f32 	%f152, %f141, %f148, %f128;
	fma.rn.f32 	%f153, %f142, %f145, %f129;
	fma.rn.f32 	%f154, %f142, %f146, %f130;
	fma.rn.f32 	%f155, %f142, %f147, %f131;
	fma.rn.f32 	%f156, %f142, %f148, %f132;
	fma.rn.f32 	%f157, %f143, %f145, %f133;
	fma.rn.f32 	%f158, %f143, %f146, %f134;
	fma.rn.f32 	%f159, %f143, %f147, %f135;
	fma.rn.f32 	%f160, %f143, %f148, %f136;
	fma.rn.f32 	%f161, %f144, %f145, %f137;
	fma.rn.f32 	%f162, %f144, %f146, %f138;
	fma.rn.f32 	%f163, %f144, %f147, %f139;
	fma.rn.f32 	%f164, %f144, %f148, %f140;
	ld.shared.f32 	%f165, [%r67+16];
	ld.shared.f32 	%f166, [%r67+80];
	ld.shared.f32 	%f167, [%r67+144];
	ld.shared.f32 	%f168, [%r67+208];
	ld.shared.f32 	%f169, [%r70+1024];
	ld.shared.f32 	%f170, [%r70+1028];
	ld.shared.f32 	%f171, [%r70+1032];
	ld.shared.f32 	%f172, [%r70+1036];
	fma.rn.f32 	%f173, %f165, %f169, %f149;
	fma.rn.f32 	%f174, %f165, %f170, %f150;
	fma.rn.f32 	%f175, %f165, %f171, %f151;
	fma.rn.f32 	%f176, %f165, %f172, %f152;
	fma.rn.f32 	%f177, %f166, %f169, %f153;
	fma.rn.f32 	%f178, %f166, %f170, %f154;
	fma.rn.f32 	%f179, %f166, %f171, %f155;
	fma.rn.f32 	%f180, %f166, %f172, %f156;
	fma.rn.f32 	%f181, %f167, %f169, %f157;
	fma.rn.f32 	%f182, %f167, %f170, %f158;
	fma.rn.f32 	%f183, %f167, %f171, %f159;
	fma.rn.f32 	%f184, %f167, %f172, %f160;
	fma.rn.f32 	%f185, %f168, %f169, %f161;
	fma.rn.f32 	%f186, %f168, %f170, %f162;
	fma.rn.f32 	%f187, %f168, %f171, %f163;
	fma.rn.f32 	%f188, %f168, %f172, %f164;
	ld.shared.f32 	%f189, [%r67+20];
	ld.shared.f32 	%f190, [%r67+84];
	ld.shared.f32 	%f191, [%r67+148];
	ld.shared.f32 	%f192, [%r67+212];
	ld.shared.f32 	%f193, [%r70+1280];
	ld.shared.f32 	%f194, [%r70+1284];
	ld.shared.f32 	%f195, [%r70+1288];
	ld.shared.f32 	%f196, [%r70+1292];
	fma.rn.f32 	%f197, %f189, %f193, %f173;
	fma.rn.f32 	%f198, %f189, %f194, %f174;
	fma.rn.f32 	%f199, %f189, %f195, %f175;
	fma.rn.f32 	%f200, %f189, %f196, %f176;
	fma.rn.f32 	%f201, %f190, %f193, %f177;
	fma.rn.f32 	%f202, %f190, %f194, %f178;
	fma.rn.f32 	%f203, %f190, %f195, %f179;
	fma.rn.f32 	%f204, %f190, %f196, %f180;
	fma.rn.f32 	%f205, %f191, %f193, %f181;
	fma.rn.f32 	%f206, %f191, %f194, %f182;
	fma.rn.f32 	%f207, %f191, %f195, %f183;
	fma.rn.f32 	%f208, %f191, %f196, %f184;
	fma.rn.f32 	%f209, %f192, %f193, %f185;
	fma.rn.f32 	%f210, %f192, %f194, %f186;
	fma.rn.f32 	%f211, %f192, %f195, %f187;
	fma.rn.f32 	%f212, %f192, %f196, %f188;
	ld.shared.f32 	%f213, [%r67+24];
	ld.shared.f32 	%f214, [%r67+88];
	ld.shared.f32 	%f215, [%r67+152];
	ld.shared.f32 	%f216, [%r67+216];
	ld.shared.f32 	%f217, [%r70+1536];
	ld.shared.f32 	%f218, [%r70+1540];
	ld.shared.f32 	%f219, [%r70+1544];
	ld.shared.f32 	%f220, [%r70+1548];
	fma.rn.f32 	%f221, %f213, %f217, %f197;
	fma.rn.f32 	%f222, %f213, %f218, %f198;
	fma.rn.f32 	%f223, %f213, %f219, %f199;
	fma.rn.f32 	%f224, %f213, %f220, %f200;
	fma.rn.f32 	%f225, %f214, %f217, %f201;
	fma.rn.f32 	%f226, %f214, %f218, %f202;
	fma.rn.f32 	%f227, %f214, %f219, %f203;
	fma.rn.f32 	%f228, %f214, %f220, %f204;
	fma.rn.f32 	%f229, %f215, %f217, %f205;
	fma.rn.f32 	%f230, %f215, %f218, %f206;
	fma.rn.f32 	%f231, %f215, %f219, %f207;
	fma.rn.f32 	%f232, %f215, %f220, %f208;
	fma.rn.f32 	%f233, %f216, %f217, %f209;
	fma.rn.f32 	%f234, %f216, %f218, %f210;
	fma.rn.f32 	%f235, %f216, %f219, %f211;
	fma.rn.f32 	%f236, %f216, %f220, %f212;
	ld.shared.f32 	%f237, [%r67+28];
	ld.shared.f32 	%f238, [%r67+92];
	ld.shared.f32 	%f239, [%r67+156];
	ld.shared.f32 	%f240, [%r67+220];
	ld.shared.f32 	%f241, [%r70+1792];
	ld.shared.f32 	%f242, [%r70+1796];
	ld.shared.f32 	%f243, [%r70+1800];
	ld.shared.f32 	%f244, [%r70+1804];
	fma.rn.f32 	%f245, %f237, %f241, %f221;
	fma.rn.f32 	%f246, %f237, %f242, %f222;
	fma.rn.f32 	%f247, %f237, %f243, %f223;
	fma.rn.f32 	%f248, %f237, %f244, %f224;
	fma.rn.f32 	%f249, %f238, %f241, %f225;
	fma.rn.f32 	%f250, %f238, %f242, %f226;
	fma.rn.f32 	%f251, %f238, %f243, %f227;
	fma.rn.f32 	%f252, %f238, %f244, %f228;
	fma.rn.f32 	%f253, %f239, %f241, %f229;
	fma.rn.f32 	%f254, %f239, %f242, %f230;
	fma.rn.f32 	%f255, %f239, %f243, %f231;
	fma.rn.f32 	%f256, %f239, %f244, %f232;
	fma.rn.f32 	%f257, %f240, %f241, %f233;
	fma.rn.f32 	%f258, %f240, %f242, %f234;
	fma.rn.f32 	%f259, %f240, %f243, %f235;
	fma.rn.f32 	%f260, %f240, %f244, %f236;
	ld.shared.f32 	%f261, [%r67+32];
	ld.shared.f32 	%f262, [%r67+96];
	ld.shared.f32 	%f263, [%r67+160];
	ld.shared.f32 	%f264, [%r67+224];
	ld.shared.f32 	%f265, [%r70+2048];
	ld.shared.f32 	%f266, [%r70+2052];
	ld.shared.f32 	%f267, [%r70+2056];
	ld.shared.f32 	%f268, [%r70+2060];
	fma.rn.f32 	%f269, %f261, %f265, %f245;
	fma.rn.f32 	%f270, %f261, %f266, %f246;
	fma.rn.f32 	%f271, %f261, %f267, %f247;
	fma.rn.f32 	%f272, %f261, %f268, %f248;
	fma.rn.f32 	%f273, %f262, %f265, %f249;
	fma.rn.f32 	%f274, %f262, %f266, %f250;
	fma.rn.f32 	%f275, %f262, %f267, %f251;
	fma.rn.f32 	%f276, %f262, %f268, %f252;
	fma.rn.f32 	%f277, %f263, %f265, %f253;
	fma.rn.f32 	%f278, %f263, %f266, %f254;
	fma.rn.f32 	%f279, %f263, %f267, %f255;
	fma.rn.f32 	%f280, %f263, %f268, %f256;
	fma.rn.f32 	%f281, %f264, %f265, %f257;
	fma.rn.f32 	%f282, %f264, %f266, %f258;
	fma.rn.f32 	%f283, %f264, %f267, %f259;
	fma.rn.f32 	%f284, %f264, %f268, %f260;
	ld.shared.f32 	%f285, [%r67+36];
	ld.shared.f32 	%f286, [%r67+100];
	ld.shared.f32 	%f287, [%r67+164];
	ld.shared.f32 	%f288, [%r67+228];
	ld.shared.f32 	%f289, [%r70+2304];
	ld.shared.f32 	%f290, [%r70+2308];
	ld.shared.f32 	%f291, [%r70+2312];
	ld.shared.f32 	%f292, [%r70+2316];
	fma.rn.f32 	%f293, %f285, %f289, %f269;
	fma.rn.f32 	%f294, %f285, %f290, %f270;
	fma.rn.f32 	%f295, %f285, %f291, %f271;
	fma.rn.f32 	%f296, %f285, %f292, %f272;
	fma.rn.f32 	%f297, %f286, %f289, %f273;
	fma.rn.f32 	%f298, %f286, %f290, %f274;
	fma.rn.f32 	%f299, %f286, %f291, %f275;
	fma.rn.f32 	%f300, %f286, %f292, %f276;
	fma.rn.f32 	%f301, %f287, %f289, %f277;
	fma.rn.f32 	%f302, %f287, %f290, %f278;
	fma.rn.f32 	%f303, %f287, %f291, %f279;
	fma.rn.f32 	%f304, %f287, %f292, %f280;
	fma.rn.f32 	%f305, %f288, %f289, %f281;
	fma.rn.f32 	%f306, %f288, %f290, %f282;
	fma.rn.f32 	%f307, %f288, %f291, %f283;
	fma.rn.f32 	%f308, %f288, %f292, %f284;
	ld.shared.f32 	%f309, [%r67+40];
	ld.shared.f32 	%f310, [%r67+104];
	ld.shared.f32 	%f311, [%r67+168];
	ld.shared.f32 	%f312, [%r67+232];
	ld.shared.f32 	%f313, [%r70+2560];
	ld.shared.f32 	%f314, [%r70+2564];
	ld.shared.f32 	%f315, [%r70+2568];
	ld.shared.f32 	%f316, [%r70+2572];
	fma.rn.f32 	%f317, %f309, %f313, %f293;
	fma.rn.f32 	%f318, %f309, %f314, %f294;
	fma.rn.f32 	%f319, %f309, %f315, %f295;
	fma.rn.f32 	%f320, %f309, %f316, %f296;
	fma.rn.f32 	%f321, %f310, %f313, %f297;
	fma.rn.f32 	%f322, %f310, %f314, %f298;
	fma.rn.f32 	%f323, %f310, %f315, %f299;
	fma.rn.f32 	%f324, %f310, %f316, %f300;
	fma.rn.f32 	%f325, %f311, %f313, %f301;
	fma.rn.f32 	%f326, %f311, %f314, %f302;
	fma.rn.f32 	%f327, %f311, %f315, %f303;
	fma.rn.f32 	%f328, %f311, %f316, %f304;
	fma.rn.f32 	%f329, %f312, %f313, %f305;
	fma.rn.f32 	%f330, %f312, %f314, %f306;
	fma.rn.f32 	%f331, %f312, %f315, %f307;
	fma.rn.f32 	%f332, %f312, %f316, %f308;
	ld.shared.f32 	%f333, [%r67+44];
	ld.shared.f32 	%f334, [%r67+108];
	ld.shared.f32 	%f335, [%r67+172];
	ld.shared.f32 	%f336, [%r67+236];
	ld.shared.f32 	%f337, [%r70+2816];
	ld.shared.f32 	%f338, [%r70+2820];
	ld.shared.f32 	%f339, [%r70+2824];
	ld.shared.f32 	%f340, [%r70+2828];
	fma.rn.f32 	%f341, %f333, %f337, %f317;
	fma.rn.f32 	%f342, %f333, %f338, %f318;
	fma.rn.f32 	%f343, %f333, %f339, %f319;
	fma.rn.f32 	%f344, %f333, %f340, %f320;
	fma.rn.f32 	%f345, %f334, %f337, %f321;
	fma.rn.f32 	%f346, %f334, %f338, %f322;
	fma.rn.f32 	%f347, %f334, %f339, %f323;
	fma.rn.f32 	%f348, %f334, %f340, %f324;
	fma.rn.f32 	%f349, %f335, %f337, %f325;
	fma.rn.f32 	%f350, %f335, %f338, %f326;
	fma.rn.f32 	%f351, %f335, %f339, %f327;
	fma.rn.f32 	%f352, %f335, %f340, %f328;
	fma.rn.f32 	%f353, %f336, %f337, %f329;
	fma.rn.f32 	%f354, %f336, %f338, %f330;
	fma.rn.f32 	%f355, %f336, %f339, %f331;
	fma.rn.f32 	%f356, %f336, %f340, %f332;
	ld.shared.f32 	%f357, [%r67+48];
	ld.shared.f32 	%f358, [%r67+112];
	ld.shared.f32 	%f359, [%r67+176];
	ld.shared.f32 	%f360, [%r67+240];
	ld.shared.f32 	%f361, [%r70+3072];
	ld.shared.f32 	%f362, [%r70+3076];
	ld.shared.f32 	%f363, [%r70+3080];
	ld.shared.f32 	%f364, [%r70+3084];
	fma.rn.f32 	%f365, %f357, %f361, %f341;
	fma.rn.f32 	%f366, %f357, %f362, %f342;
	fma.rn.f32 	%f367, %f357, %f363, %f343;
	fma.rn.f32 	%f368, %f357, %f364, %f344;
	fma.rn.f32 	%f369, %f358, %f361, %f345;
	fma.rn.f32 	%f370, %f358, %f362, %f346;
	fma.rn.f32 	%f371, %f358, %f363, %f347;
	fma.rn.f32 	%f372, %f358, %f364, %f348;
	fma.rn.f32 	%f373, %f359, %f361, %f349;
	fma.rn.f32 	%f374, %f359, %f362, %f350;
	fma.rn.f32 	%f375, %f359, %f363, %f351;
	fma.rn.f32 	%f376, %f359, %f364, %f352;
	fma.rn.f32 	%f377, %f360, %f361, %f353;
	fma.rn.f32 	%f378, %f360, %f362, %f354;
	fma.rn.f32 	%f379, %f360, %f363, %f355;
	fma.rn.f32 	%f380, %f360, %f364, %f356;
	ld.shared.f32 	%f381, [%r67+52];
	ld.shared.f32 	%f382, [%r67+116];
	ld.shared.f32 	%f383, [%r67+180];
	ld.shared.f32 	%f384, [%r67+244];
	ld.shared.f32 	%f385, [%r70+3328];
	ld.shared.f32 	%f386, [%r70+3332];
	ld.shared.f32 	%f387, [%r70+3336];
	ld.shared.f32 	%f388, [%r70+3340];
	fma.rn.f32 	%f389, %f381, %f385, %f365;
	fma.rn.f32 	%f390, %f381, %f386, %f366;
	fma.rn.f32 	%f391, %f381, %f387, %f367;
	fma.rn.f32 	%f392, %f381, %f388, %f368;
	fma.rn.f32 	%f393, %f382, %f385, %f369;
	fma.rn.f32 	%f394, %f382, %f386, %f370;
	fma.rn.f32 	%f395, %f382, %f387, %f371;
	fma.rn.f32 	%f396, %f382, %f388, %f372;
	fma.rn.f32 	%f397, %f383, %f385, %f373;
	fma.rn.f32 	%f398, %f383, %f386, %f374;
	fma.rn.f32 	%f399, %f383, %f387, %f375;
	fma.rn.f32 	%f400, %f383, %f388, %f376;
	fma.rn.f32 	%f401, %f384, %f385, %f377;
	fma.rn.f32 	%f402, %f384, %f386, %f378;
	fma.rn.f32 	%f403, %f384, %f387, %f379;
	fma.rn.f32 	%f404, %f384, %f388, %f380;
	ld.shared.f32 	%f405, [%r67+56];
	ld.shared.f32 	%f406, [%r67+120];
	ld.shared.f32 	%f407, [%r67+184];
	ld.shared.f32 	%f408, [%r67+248];
	ld.shared.f32 	%f409, [%r70+3584];
	ld.shared.f32 	%f410, [%r70+3588];
	ld.shared.f32 	%f411, [%r70+3592];
	ld.shared.f32 	%f412, [%r70+3596];
	fma.rn.f32 	%f413, %f405, %f409, %f389;
	fma.rn.f32 	%f414, %f405, %f410, %f390;
	fma.rn.f32 	%f415, %f405, %f411, %f391;
	fma.rn.f32 	%f416, %f405, %f412, %f392;
	fma.rn.f32 	%f417, %f406, %f409, %f393;
	fma.rn.f32 	%f418, %f406, %f410, %f394;
	fma.rn.f32 	%f419, %f406, %f411, %f395;
	fma.rn.f32 	%f420, %f406, %f412, %f396;
	fma.rn.f32 	%f421, %f407, %f409, %f397;
	fma.rn.f32 	%f422, %f407, %f410, %f398;
	fma.rn.f32 	%f423, %f407, %f411, %f399;
	fma.rn.f32 	%f424, %f407, %f412, %f400;
	fma.rn.f32 	%f425, %f408, %f409, %f401;
	fma.rn.f32 	%f426, %f408, %f410, %f402;
	fma.rn.f32 	%f427, %f408, %f411, %f403;
	fma.rn.f32 	%f428, %f408, %f412, %f404;
	ld.shared.f32 	%f429, [%r67+60];
	ld.shared.f32 	%f430, [%r67+124];
	ld.shared.f32 	%f431, [%r67+188];
	ld.shared.f32 	%f432, [%r67+252];
	ld.shared.f32 	%f433, [%r70+3840];
	ld.shared.f32 	%f434, [%r70+3844];
	ld.shared.f32 	%f435, [%r70+3848];
	ld.shared.f32 	%f436, [%r70+3852];
	fma.rn.f32 	%f460, %f429, %f433, %f413;
	fma.rn.f32 	%f459, %f429, %f434, %f414;
	fma.rn.f32 	%f458, %f429, %f435, %f415;
	fma.rn.f32 	%f457, %f429, %f436, %f416;
	fma.rn.f32 	%f456, %f430, %f433, %f417;
	fma.rn.f32 	%f455, %f430, %f434, %f418;
	fma.rn.f32 	%f454, %f430, %f435, %f419;
	fma.rn.f32 	%f453, %f430, %f436, %f420;
	fma.rn.f32 	%f461, %f431, %f433, %f421;
	fma.rn.f32 	%f462, %f431, %f434, %f422;
	fma.rn.f32 	%f463, %f431, %f435, %f423;
	fma.rn.f32 	%f464, %f431, %f436, %f424;
	fma.rn.f32 	%f465, %f432, %f433, %f425;
	fma.rn.f32 	%f466, %f432, %f434, %f426;
	fma.rn.f32 	%f467, %f432, %f435, %f427;
	fma.rn.f32 	%f468, %f432, %f436, %f428;
	bar.sync 	0;
	add.s32 	%r84, %r84, 16;
	shl.b32 	%r71, %r6, 4;
	add.s32 	%r83, %r83, %r71;
	add.s32 	%r82, %r82, 16;
	add.s32 	%r81, %r81, 4;
	add.s32 	%r80, %r80, 4;
	setp.lt.s32 	%p8, %r84, %r39;
	@%p8 bra 	$L__BB4_2;
$L__BB4_7:
	shl.b32 	%r72, %r3, 2;
	add.s32 	%r15, %r4, %r72;
	shl.b32 	%r73, %r2, 2;
	shl.b32 	%r74, %r1, 6;
	add.s32 	%r75, %r74, %r73;
	setp.lt.s32 	%p9, %r15, %r37;
	mul.lo.s32 	%r17, %r15, %r38;
	setp.lt.s32 	%p10, %r75, %r38;
	and.pred  	%p11, %p9, %p10;
	@%p11 bra 	$L__BB4_8;
	bra.uni 	$L__BB4_9;
$L__BB4_8:
	add.s32 	%r76, %r75, %r17;
	mul.wide.s32 	%rd16, %r76, 4;
	add.s64 	%rd17, %rd1, %rd16;
	st.global.f32 	[%rd17], %f460;
$L__BB4_9:
	setp.ge.s32 	%p12, %r15, %r37;
	add.s32 	%r28, %r75, 1;
	setp.ge.s32 	%p13, %r28, %r38;
	cvt.s64.s32 	%rd18, %r17;
	cvt.u64.u32 	%rd3, %r75;
	add.s64 	%rd19, %rd3, %rd18;
	shl.b64 	%rd20, %rd19, 2;
	add.s64 	%rd4, %rd1, %rd20;
	or.pred  	%p14, %p12, %p13;
	@%p14 bra 	$L__BB4_11;
	st.global.f32 	[%rd4+4], %f459;
$L__BB4_11:
	setp.ge.s32 	%p15, %r15, %r37;
	add.s32 	%r29, %r75, 2;
	setp.ge.s32 	%p16, %r29, %r38;
	or.pred  	%p17, %p15, %p16;
	@%p17 bra 	$L__BB4_13;
	st.global.f32 	[%rd4+8], %f458;
$L__BB4_13:
	setp.ge.s32 	%p18, %r15, %r37;
	add.s32 	%r30, %r75, 3;
	setp.ge.s32 	%p19, %r30, %r38;
	or.pred  	%p20, %p18, %p19;
	@%p20 bra 	$L__BB4_15;
	st.global.f32 	[%rd4+12], %f457;
$L__BB4_15:
	setp.ge.s32 	%p21, %r75, %r38;
	add.s32 	%r31, %r15, 1;
	setp.ge.s32 	%p22, %r31, %r37;
	add.s32 	%r32, %r17, %r38;
	or.pred  	%p23, %p22, %p21;
	@%p23 bra 	$L__BB4_17;
	add.s32 	%r77, %r75, %r32;
	mul.wide.s32 	%rd21, %r77, 4;
	add.s64 	%rd22, %rd1, %rd21;
	st.global.f32 	[%rd22], %f456;
$L__BB4_17:
	setp.ge.s32 	%p24, %r31, %r37;
	setp.ge.s32 	%p25, %r28, %r38;
	cvt.s64.s32 	%rd23, %r32;
	add.s64 	%rd24, %rd3, %rd23;
	shl.b64 	%rd25, %rd24, 2;
	add.s64 	%rd5, %rd1, %rd25;
	or.pred  	%p26, %p24, %p25;
	@%p26 bra 	$L__BB4_19;
	st.global.f32 	[%rd5+4], %f455;
$L__BB4_19:
	setp.ge.s32 	%p27, %r31, %r37;
	setp.ge.s32 	%p28, %r29, %r38;
	or.pred  	%p29, %p27, %p28;
	@%p29 bra 	$L__BB4_21;
	st.global.f32 	[%rd5+8], %f454;
$L__BB4_21:
	setp.ge.s32 	%p30, %r31, %r37;
	setp.ge.s32 	%p31, %r30, %r38;
	or.pred  	%p32, %p30, %p31;
	@%p32 bra 	$L__BB4_23;
	st.global.f32 	[%rd5+12], %f453;
$L__BB4_23:
	setp.ge.s32 	%p33, %r75, %r38;
	add.s32 	%r33, %r15, 2;
	setp.ge.s32 	%p34, %r33, %r37;
	add.s32 	%r34, %r32, %r38;
	or.pred  	%p35, %p34, %p33;
	@%p35 bra 	$L__BB4_25;
	add.s32 	%r78, %r75, %r34;
	mul.wide.s32 	%rd26, %r78, 4;
	add.s64 	%rd27, %rd1, %rd26;
	st.global.f32 	[%rd27], %f461;
$L__BB4_25:
	setp.ge.s32 	%p36, %r33, %r37;
	setp.ge.s32 	%p37, %r28, %r38;
	cvt.s64.s32 	%rd28, %r34;
	add.s64 	%rd29, %rd3, %rd28;
	shl.b64 	%rd30, %rd29, 2;
	add.s64 	%rd6, %rd1, %rd30;
	or.pred  	%p38, %p36, %p37;
	@%p38 bra 	$L__BB4_27;
	st.global.f32 	[%rd6+4], %f462;
$L__BB4_27:
	setp.ge.s32 	%p39, %r33, %r37;
	setp.ge.s32 	%p40, %r29, %r38;
	or.pred  	%p41, %p39, %p40;
	@%p41 bra 	$L__BB4_29;
	st.global.f32 	[%rd6+8], %f463;
$L__BB4_29:
	setp.ge.s32 	%p42, %r33, %r37;
	setp.ge.s32 	%p43, %r30, %r38;
	or.pred  	%p44, %p42, %p43;
	@%p44 bra 	$L__BB4_31;
	st.global.f32 	[%rd6+12], %f464;
$L__BB4_31:
	setp.ge.s32 	%p45, %r75, %r38;
	add.s32 	%r35, %r15, 3;
	setp.ge.s32 	%p46, %r35, %r37;
	add.s32 	%r36, %r34, %r38;
	or.pred  	%p47, %p46, %p45;
	@%p47 bra 	$L__BB4_33;
	add.s32 	%r79, %r75, %r36;
	mul.wide.s32 	%rd31, %r79, 4;
	add.s64 	%rd32, %rd1, %rd31;
	st.global.f32 	[%rd32], %f465;
$L__BB4_33:
	setp.ge.s32 	%p48, %r35, %r37;
	setp.ge.s32 	%p49, %r28, %r38;
	cvt.s64.s32 	%rd33, %r36;
	add.s64 	%rd34, %rd3, %rd33;
	shl.b64 	%rd35, %rd34, 2;
	add.s64 	%rd7, %rd1, %rd35;
	or.pred  	%p50, %p48, %p49;
	@%p50 bra 	$L__BB4_35;
	st.global.f32 	[%rd7+4], %f466;
$L__BB4_35:
	setp.ge.s32 	%p51, %r35, %r37;
	setp.ge.s32 	%p52, %r29, %r38;
	or.pred  	%p53, %p51, %p52;
	@%p53 bra 	$L__BB4_37;
	st.global.f32 	[%rd7+8], %f467;
$L__BB4_37:
	setp.ge.s32 	%p54, %r35, %r37;
	setp.ge.s32 	%p55, %r30, %r38;
	or.pred  	%p56, %p54, %p55;
	@%p56 bra 	$L__BB4_39;
	st.global.f32 	[%rd7+12], %f468;
$L__BB4_39:
	ret;

}


// ===== COMPILED SASS (sm_100) =====

	.target	sm_100

	.elftype	@"ET_EXEC"


//--------------------- .note.nv.tkinfo           --------------------------
	.section	.note.nv.tkinfo,"",@"SHT_NOTE"
	.sectionflags	@"SHF_NOTE_NV_TKINFO"
	.tkinfo
        /*0018*/ 	.word	0x00000002
        /*0030*/ 	.string	""
        /*0030*/ 	.string	"ptxas"
        /*0030*/ 	.string	"Cuda compilation tools, release 13.0, V13.0.88"
        /*0030*/ 	.string	"Build cuda_13.0.r13.0/compiler.36424714_0"
        /*0030*/ 	.string	"-arch sm_100 -m 64 "



//--------------------- .note.nv.cuinfo           --------------------------
	.section	.note.nv.cuinfo,"",@"SHT_NOTE"
	.sectionflags	@"SHF_NOTE_NV_CUINFO"
        /*0018*/ 	.short	0x0002
        /*001a*/ 	.short	0x0064
        /*001c*/ 	.short	0x0082
	.zero		2


//--------------------- .nv.info                  --------------------------
	.section	.nv.info,"",@"SHT_CUDA_INFO"
	.align	4


	//----- nvinfo : EIATTR_REGCOUNT
	.align		4
        /*0000*/ 	.byte	0x04, 0x2f
        /*0002*/ 	.short	(.L_1 - .L_0)
	.align		4
.L_0:
        /*0004*/ 	.word	index@(_Z11naiveMatMulPKfS0_Pfiii)
        /*0008*/ 	.word	0x00000020


	//----- nvinfo : EIATTR_FRAME_SIZE
	.align		4
.L_1:
        /*000c*/ 	.byte	0x04, 0x11
        /*000e*/ 	.short	(.L_3 - .L_2)
	.align		4
.L_2:
        /*0010*/ 	.word	index@(_Z11naiveMatMulPKfS0_Pfiii)
        /*0014*/ 	.word	0x00000000


	//----- nvinfo : EIATTR_REGCOUNT
	.align		4
.L_3:
        /*0018*/ 	.byte	0x04, 0x2f
        /*001a*/ 	.short	(.L_5 - .L_4)
	.align		4
.L_4:
        /*001c*/ 	.word	index@(_Z11tiledMatMulPKfS0_Pfiii)
        /*0020*/ 	.word	0x00000020


	//----- nvinfo : EIATTR_FRAME_SIZE
	.align		4
.L_5:
        /*0024*/ 	.byte	0x04, 0x11
        /*0026*/ 	.short	(.L_7 - .L_6)
	.align		4
.L_6:
        /*0028*/ 	.word	index@(_Z11tiledMatMulPKfS0_Pfiii)
        /*002c*/ 	.word	0x00000000


	//----- nvinfo : EIATTR_REGCOUNT
	.align		4
.L_7:
        /*0030*/ 	.byte	0x04, 0x2f
        /*0032*/ 	.short	(.L_9 - .L_8)
	.align		4
.L_8:
        /*0034*/ 	.word	index@(_Z16vectorizedMatMulPKfS0_Pfiii)
        /*0038*/ 	.word	0x00000020


	//----- nvinfo : EIATTR_FRAME_SIZE
	.align		4
.L_9:
        /*003c*/ 	.byte	0x04, 0x11
        /*003e*/ 	.short	(.L_11 - .L_10)
	.align		4
.L_10:
        /*0040*/ 	.word	index@(_Z16vectorizedMatMulPKfS0_Pfiii)
        /*0044*/ 	.word	0x00000000


	//----- nvinfo : EIATTR_REGCOUNT
	.align		4
.L_11:
        /*0048*/ 	.byte	0x04, 0x2f
        /*004a*/ 	.short	(.L_13 - .L_12)
	.align		4
.L_12:
        /*004c*/ 	.word	index@(_Z12coarseMatMulPKfS0_Pfiii)
        /*0050*/ 	.word	0x00000040


	//----- nvinfo : EIATTR_FRAME_SIZE
	.align		4
.L_13:
        /*0054*/ 	.byte	0x04, 0x11
        /*0056*/ 	.short	(.L_15 - .L_14)
	.align		4
.L_14:
        /*0058*/ 	.word	index@(_Z12coarseMatMulPKfS0_Pfiii)
        /*005c*/ 	.word	0x00000000


	//----- nvinfo : EIATTR_REGCOUNT
	.align		4
.L_15:
        /*0060*/ 	.byte	0x04, 0x2f
        /*0062*/ 	.short	(.L_17 - .L_16)
	.align		4
.L_16:
        /*0064*/ 	.word	index@(_Z14ultimateMatMulPKfS0_Pfiii)
        /*0068*/ 	.word	0x00000040


	//----- nvinfo : EIATTR_FRAME_SIZE
	.align		4
.L_17:
        /*006c*/ 	.byte	0x04, 0x11
        /*006e*/ 	.short	(.L_19 - .L_18)
	.align		4
.L_18:
        /*0070*/ 	.word	index@(_Z14ultimateMatMulPKfS0_Pfiii)
        /*0074*/ 	.word	0x00000000


	//----- nvinfo : EIATTR_MIN_STACK_SIZE
	.align		4
.L_19:
        /*0078*/ 	.byte	0x04, 0x12
        /*007a*/ 	.short	(.L_21 - .L_20)
	.align		4
.L_20:
        /*007c*/ 	.word	index@(_Z14ultimateMatMulPKfS0_Pfiii)
        /*0080*/ 	.word	0x00000000


	//----- nvinfo : EIATTR_MIN_STACK_SIZE
	.align		4
.L_21:
        /*0084*/ 	.byte	0x04, 0x12
        /*0086*/ 	.short	(.L_23 - .L_22)
	.align		4
.L_22:
        /*0088*/ 	.word	index@(_Z12coarseMatMulPKfS0_Pfiii)
        /*008c*/ 	.word	0x00000000


	//----- nvinfo : EIATTR_MIN_STACK_SIZE
	.align		4
.L_23:
        /*0090*/ 	.byte	0x04, 0x12
        /*0092*/ 	.short	(.L_25 - .L_24)
	.align		4
.L_24:
        /*0094*/ 	.word	index@(_Z16vectorizedMatMulPKfS0_Pfiii)
        /*0098*/ 	.word	0x00000000


	//----- nvinfo : EIATTR_MIN_STACK_SIZE
	.align		4
.L_25:
        /*009c*/ 	.byte	0x04, 0x12
        /*009e*/ 	.short	(.L_27 - .L_26)
	.align		4
.L_26:
        /*00a0*/ 	.word	index@(_Z11tiledMatMulPKfS0_Pfiii)
        /*00a4*/ 	.word	0x00000000


	//----- nvinfo : EIATTR_MIN_STACK_SIZE
	.align		4
.L_27:
        /*00a8*/ 	.byte	0x04, 0x12
        /*00aa*/ 	.short	(.L_29 - .L_28)
	.align		4
.L_28:
        /*00ac*/ 	.word	index@(_Z11naiveMatMulPKfS0_Pfiii)
        /*00b0*/ 	.word	0x00000000
.L_29:


//--------------------- .nv.compat                --------------------------
	.section	.nv.compat,"",@"SHT_CUDA_COMPAT_INFO"
	.align	4
        /*0000*/ 	.byte	0x02, 0x09, 0x00, 0x00, 0x02, 0x02, 0x01, 0x00, 0x02, 0x05, 0x05, 0x00, 0x03, 0x07, 0x01, 0x01
        /*0010*/ 	.byte	0x02, 0x03, 0x00, 0x00, 0x02, 0x06, 0x01, 0x00, 0x04, 0x0b, 0x08, 0x00, 0x09, 0x00, 0x00, 0x00
        /*0020*/ 	.byte	0x00, 0x00, 0x00, 0x00


//--------------------- .nv.info._Z14ultimateMatMulPKfS0_Pfiii --------------------------
	.section	.nv.info._Z14ultimateMatMulPKfS0_Pfiii,"",@"SHT_CUDA_INFO"
	.sectionflags	@""
	.align	4


	//----- nvinfo : EIATTR_CUDA_API_VERSION
	.align		4
        /*0000*/ 	.byte	0x04, 0x37
        /*0002*/ 	.short	(.L_31 - .L_30)
.L_30:
        /*0004*/ 	.word	0x00000082


	//----- nvinfo : EIATTR_KPARAM_INFO
	.align		4
.L_31:
        /*0008*/ 	.byte	0x04, 0x17
        /*000a*/ 	.short	(.L_33 - .L_32)
.L_32:
        /*000c*/ 	.word	0x00000000
        /*0010*/ 	.short	0x0005
        /*0012*/ 	.short	0x0020
        /*0014*/ 	.byte	0x00, 0xf0, 0x11, 0x00


	//----- nvinfo : EIATTR_KPARAM_INFO
	.align		4
.L_33:
        /*0018*/ 	.byte	0x04, 0x17
        /*001a*/ 	.short	(.L_35 - .L_34)
.L_34:
        /*001c*/ 	.word	0x00000000
        /*0020*/ 	.short	0x0004
        /*0022*/ 	.short	0x001c
        /*0024*/ 	.byte	0x00, 0xf0, 0x11, 0x00


	//----- nvinfo : EIATTR_KPARAM_INFO
	.align		4
.L_35:
        /*0028*/ 	.byte	0x04, 0x17
        /*002a*/ 	.short	(.L_37 - .L_36)
.L_36:
        /*002c*/ 	.word	0x00000000
        /*0030*/ 	.short	0x0003
        /*0032*/ 	.short	0x0018
        /*0034*/ 	.byte	0x00, 0xf0, 0x11, 0x00


	//----- nvinfo : EIATTR_KPARAM_INFO
	.align		4
.L_37:
        /*0038*/ 	.byte	0x04, 0x17
        /*003a*/ 	.short	(.L_39 - .L_38)
.L_38:
        /*003c*/ 	.word	0x00000000
        /*0040*/ 	.short	0x0002
        /*0042*/ 	.short	0x0010
        /*0044*/ 	.byte	0x00, 0xf5, 0x21, 0x00


	//----- nvinfo : EIATTR_KPARAM_INFO
	.align		4
.L_39:
        /*0048*/ 	.byte	0x04, 0x17
        /*004a*/ 	.short	(.L_41 - .L_40)
.L_40:
        /*004c*/ 	.word	0x00000000
        /*0050*/ 	.short	0x0001
        /*0052*/ 	.short	0x0008
        /*0054*/ 	.byte	0x00, 0xf5, 0x21, 0x00


	//----- nvinfo : EIATTR_KPARAM_INFO
	.align		4
.L_41:
        /*0058*/ 	.byte	0x04, 0x17
        /*005a*/ 	.short	(.L_43 - .L_42)
.L_42:
        /*005c*/ 	.word	0x00000000
        /*0060*/ 	.short	0x0000
        /*0062*/ 	.short	0x0000
        /*0064*/ 	.byte	0x00, 0xf5, 0x21, 0x00


	//----- nvinfo : EIATTR_SPARSE_MMA_MASK
	.align		4
.L_43:
        /*0068*/ 	.byte	0x03, 0x50
        /*006a*/ 	.short	0x0000


	//----- nvinfo : EIATTR_MAXREG_COUNT
	.align		4
        /*006c*/ 	.byte	0x03, 0x1b
        /*006e*/ 	.short	0x00ff


	//----- nvinfo : EIATTR_NUM_BARRIERS
	.align		4
        /*0070*/ 	.byte	0x02, 0x4c
        /*0072*/ 	.byte	0x01
	.zero		1


	//----- nvinfo : EIATTR_MERCURY_ISA_VERSION
	.align		4
        /*0074*/ 	.byte	0x03, 0x5f
        /*0076*/ 	.short	0x0101


	//----- nvinfo : EIATTR_VRC_CTA_INIT_COUNT
	.align		4
        /*0078*/ 	.byte	0x02, 0x4a
	.zero		1
	.zero		1


	//----- nvinfo : EIATTR_EXIT_INSTR_OFFSETS
	.align		4
        /*007c*/ 	.byte	0x04, 0x1c
        /*007e*/ 	.short	(.L_45 - .L_44)


	//   ....[0]....
.L_44:
        /*0080*/ 	.word	0x00001c10


	//   ....[1]....
        /*0084*/ 	.word	0x00001c30


	//----- nvinfo : EIATTR_MAX_THREADS
	.align		4
.L_45:
        /*0088*/ 	.byte	0x04, 0x05
        /*008a*/ 	.short	(.L_47 - .L_46)
.L_46:
        /*008c*/ 	.word	0x00000100
        /*0090*/ 	.word	0x00000001
        /*0094*/ 	.word	0x00000001


	//----- nvinfo : EIATTR_CBANK_PARAM_SIZE
	.align		4
.L_47:
        /*0098*/ 	.byte	0x03, 0x19
        /*009a*/ 	.short	0x0024


	//----- nvinfo : EIATTR_PARAM_CBANK
	.align		4
        /*009c*/ 	.byte	0x04, 0x0a
        /*009e*/ 	.short	(.L_49 - .L_48)
	.align		4
.L_48:
        /*00a0*/ 	.word	index@(.nv.constant0._Z14ultimateMatMulPKfS0_Pfiii)
        /*00a4*/ 	.short	0x0380
        /*00a6*/ 	.short	0x0024


	//----- nvinfo : EIATTR_SW_WAR
	.align		4
.L_49:
        /*00a8*/ 	.byte	0x04, 0x36
        /*00aa*/ 	.short	(.L_51 - .L_50)
.L_50:
        /*00ac*/ 	.word	0x00000008
.L_51:


//--------------------- .nv.info._Z12coarseMatMulPKfS0_Pfiii --------------------------
	.section	.nv.info._Z12coarseMatMulPKfS0_Pfiii,"",@"SHT_CUDA_INFO"
	.sectionflags	@""
	.align	4


	//----- nvinfo : EIATTR_CUDA_API_VERSION
	.align		4
        /*0000*/ 	.byte	0x04, 0x37
        /*0002*/ 	.short	(.L_53 - .L_52)
.L_52:
        /*0004*/ 	.word	0x00000082


	//----- nvinfo : EIATTR_KPARAM_INFO
	.align		4
.L_53:
        /*0008*/ 	.byte	0x04, 0x17
        /*000a*/ 	.short	(.L_55 - .L_54)
.L_54:
        /*000c*/ 	.word	0x00000000
        /*0010*/ 	.short	0x0005
        /*0012*/ 	.short	0x0020
        /*0014*/ 	.byte	0x00, 0xf0, 0x11, 0x00


	//----- nvinfo : EIATTR_KPARAM_INFO
	.align		4
.L_55:
        /*0018*/ 	.byte	0x04, 0x17
        /*001a*/ 	.short	(.L_57 - .L_56)
.L_56:
        /*001c*/ 	.word	0x00000000
        /*0020*/ 	.short	0x0004
        /*0022*/ 	.short	0x001c
        /*0024*/ 	.byte	0x00, 0xf0, 0x11, 0x00


	//----- nvinfo : EIATTR_KPARAM_INFO
	.align		4
.L_57:
        /*0028*/ 	.byte	0x04, 0x17
        /*002a*/ 	.short	(.L_59 - .L_58)
.L_58:
        /*002c*/ 	.word	0x00000000
        /*0030*/ 	.short	0x0003
        /*0032*/ 	.short	0x0018
        /*0034*/ 	.byte	0x00, 0xf0, 0x11, 0x00


	//----- nvinfo : EIATTR_KPARAM_INFO
	.align		4
.L_59:
        /*0038*/ 	.byte	0x04, 0x17
        /*003a*/ 	.short	(.L_61 - .L_60)
.L_60:
        /*003c*/ 	.word	0x00000000
        /*0040*/ 	.short	0x0002
        /*0042*/ 	.short	0x0010
        /*0044*/ 	.byte	0x00, 0xf5, 0x21, 0x00


	//----- nvinfo : EIATTR_KPARAM_INFO
	.align		4
.L_61:
        /*0048*/ 	.byte	0x04, 0x17
        /*004a*/ 	.short	(.L_63 - .L_62)
.L_62:
        /*004c*/ 	.word	0x00000000
        /*0050*/ 	.short	0x0001
        /*0052*/ 	.short	0x0008
        /*0054*/ 	.byte	0x00, 0xf5, 0x21, 0x00


	//----- nvinfo : EIATTR_KPARAM_INFO
	.align		4
.L_63:
        /*0058*/ 	.byte	0x04, 0x17
        /*005a*/ 	.short	(.L_65 - .L_64)
.L_64:
        /*005c*/ 	.word	0x00000000
        /*0060*/ 	.short	0x0000
        /*0062*/ 	.short	0x0000
        /*0064*/ 	.byte	0x00, 0xf5, 0x21, 0x00


	//----- nvinfo : EIATTR_SPARSE_MMA_MASK
	.align		4
.L_65:
        /*0068*/ 	.byte	0x03, 0x50
        /*006a*/ 	.short	0x0000


	//----- nvinfo : EIATTR_MAXREG_COUNT
	.align		4
        /*006c*/ 	.byte	0x03, 0x1b
        /*006e*/ 	.short	0x00ff


	//----- nvinfo : EIATTR_NUM_BARRIERS
	.align		4
        /*0070*/ 	.byte	0x02, 0x4c
        /*0072*/ 	.byte	0x01
	.zero		1


	//----- nvinfo : EIATTR_MERCURY_ISA_VERSION
	.align		4
        /*0074*/ 	.byte	0x03, 0x5f
        /*0076*/ 	.short	0x0101


	//----- nvinfo : EIATTR_VRC_CTA_INIT_COUNT
	.align		4
        /*0078*/ 	.byte	0x02, 0x4a
	.zero		1
	.zero		1


	//----- nvinfo : EIATTR_EXIT_INSTR_OFFSETS
	.align		4
        /*007c*/ 	.byte	0x04, 0x1c
        /*007e*/ 	.short	(.L_67 - .L_66)


	//   ....[0]....
.L_66:
        /*0080*/ 	.word	0x00001310


	//   ....[1]....
        /*0084*/ 	.word	0x00001330


	//----- nvinfo : EIATTR_CBANK_PARAM_SIZE
	.align		4
.L_67:
        /*0088*/ 	.byte	0x03, 0x19
        /*008a*/ 	.short	0x0024


	//----- nvinfo : EIATTR_PARAM_CBANK
	.align		4
        /*008c*/ 	.byte	0x04, 0x0a
        /*008e*/ 	.short	(.L_69 - .L_68)
	.align		4
.L_68:
        /*0090*/ 	.word	index@(.nv.constant0._Z12coarseMatMulPKfS0_Pfiii)
        /*0094*/ 	.short	0x0380
        /*0096*/ 	.short	0x0024


	//----- nvinfo : EIATTR_SW_WAR
	.align		4
.L_69:
        /*0098*/ 	.byte	0x04, 0x36
        /*009a*/ 	.short	(.L_71 - .L_70)
.L_70:
        /*009c*/ 	.word	0x00000008
.L_71:


//--------------------- .nv.info._Z16vectorizedMatMulPKfS0_Pfiii --------------------------
	.section	.nv.info._Z16vectorizedMatMulPKfS0_Pfiii,"",@"SHT_CUDA_INFO"
	.sectionflags	@""
	.align	4


	//----- nvinfo : EIATTR_CUDA_API_VERSION
	.align		4
        /*0000*/ 	.byte	0x04, 0x37
        /*0002*/ 	.short	(.L_73 - .L_72)
.L_72:
        /*0004*/ 	.word	0x00000082


	//----- nvinfo : EIATTR_KPARAM_INFO
	.align		4
.L_73:
        /*0008*/ 	.byte	0x04, 0x17
        /*000a*/ 	.short	(.L_75 - .L_74)
.L_74:
        /*000c*/ 	.word	0x00000000
        /*0010*/ 	.short	0x0005
        /*0012*/ 	.short	0x0020
        /*0014*/ 	.byte	0x00, 0xf0, 0x11, 0x00


	//----- nvinfo : EIATTR_KPARAM_INFO
	.align		4
.L_75:
        /*0018*/ 	.byte	0x04, 0x17
        /*001a*/ 	.short	(.L_77 - .L_76)
.L_76:
        /*001c*/ 	.word	0x00000000
        /*0020*/ 	.short	0x0004
        /*0022*/ 	.short	0x001c
        /*0024*/ 	.byte	0x00, 0xf0, 0x11, 0x00


	//----- nvinfo : EIATTR_KPARAM_INFO
	.align		4
.L_77:
        /*0028*/ 	.byte	0x04, 0x17
        /*002a*/ 	.short	(.L_79 - .L_78)
.L_78:
        /*002c*/ 	.word	0x00000000
        /*0030*/ 	.short	0x0003
        /*0032*/ 	.short	0x0018
        /*0034*/ 	.byte	0x00, 0xf0, 0x11, 0x00


	//----- nvinfo : EIATTR_KPARAM_INFO
	.align		4
.L_79:
        /*0038*/ 	.byte	0x04, 0x17
        /*003a*/ 	.short	(.L_81 - .L_80)
.L_80:
        /*003c*/ 	.word	0x00000000
        /*0040*/ 	.short	0x0002
        /*0042*/ 	.short	0x0010
        /*0044*/ 	.byte	0x00, 0xf5, 0x21, 0x00


	//----- nvinfo : EIATTR_KPARAM_INFO
	.align		4
.L_81:
        /*0048*/ 	.byte	0x04, 0x17
        /*004a*/ 	.short	(.L_83 - .L_82)
.L_82:
        /*004c*/ 	.word	0x00000000
        /*0050*/ 	.short	0x0001
        /*0052*/ 	.short	0x0008
        /*0054*/ 	.byte	0x00, 0xf5, 0x21, 0x00


	//----- nvinfo : EIATTR_KPARAM_INFO
	.align		4
.L_83:
        /*0058*/ 	.byte	0x04, 0x17
        /*005a*/ 	.short	(.L_85 - .L_84)
.L_84:
        /*005c*/ 	.word	0x00000000
        /*0060*/ 	.short	0x0000
        /*0062*/ 	.short	0x0000
        /*0064*/ 	.byte	0x00, 0xf5, 0x21, 0x00


	//----- nvinfo : EIATTR_SPARSE_MMA_MASK
	.align		4
.L_85:
        /*0068*/ 	.byte	0x03, 0x50
        /*006a*/ 	.short	0x0000


	//----- nvinfo : EIATTR_MAXREG_COUNT
	.align		4
        /*006c*/ 	.byte	0x03, 0x1b
        /*006e*/ 	.short	0x00ff


	//----- nvinfo : EIATTR_NUM_BARRIERS
	.align		4
        /*0070*/ 	.byte	0x02, 0x4c
        /*0072*/ 	.byte	0x01
	.zero		1


	//----- nvinfo : EIATTR_MERCURY_ISA_VERSION
	.align		4
        /*0074*/ 	.byte	0x03, 0x5f
        /*0076*/ 	.short	0x0101


	//----- nvinfo : EIATTR_VRC_CTA_INIT_COUNT
	.align		4
        /*0078*/ 	.byte	0x02, 0x4a
	.zero		1
	.zero		1


	//----- nvinfo : EIATTR_EXIT_INSTR_OFFSETS
	.align		4
        /*007c*/ 	.byte	0x04, 0x1c
        /*007e*/ 	.short	(.L_87 - .L_86)


	//   ....[0]....
.L_86:
        /*0080*/ 	.word	0x00000890


	//   ....[1]....
        /*0084*/ 	.word	0x000008e0


	//----- nvinfo : EIATTR_CRS_STACK_SIZE
	.align		4
.L_87:
        /*0088*/ 	.byte	0x04, 0x1e
        /*008a*/ 	.short	(.L_89 - .L_88)
.L_88:
        /*008c*/ 	.word	0x00000000


	//----- nvinfo : EIATTR_CBANK_PARAM_SIZE
	.align		4
.L_89:
        /*0090*/ 	.byte	0x03, 0x19
        /*0092*/ 	.short	0x0024


	//----- nvinfo : EIATTR_PARAM_CBANK
	.align		4
        /*0094*/ 	.byte	0x04, 0x0a
        /*0096*/ 	.short	(.L_91 - .L_90)
	.align		4
.L_90:
        /*0098*/ 	.word	index@(.nv.constant0._Z16vectorizedMatMulPKfS0_Pfiii)
        /*009c*/ 	.short	0x0380
        /*009e*/ 	.short	0x0024


	//----- nvinfo : EIATTR_SW_WAR
	.align		4
.L_91:
        /*00a0*/ 	.byte	0x04, 0x36
        /*00a2*/ 	.short	(.L_93 - .L_92)
.L_92:
        /*00a4*/ 	.word	0x00000008
.L_93:


//--------------------- .nv.info._Z11tiledMatMulPKfS0_Pfiii --------------------------
	.section	.nv.info._Z11tiledMatMulPKfS0_Pfiii,"",@"SHT_CUDA_INFO"
	.sectionflags	@""
	.align	4


	//----- nvinfo : EIATTR_CUDA_API_VERSION
	.align		4
        /*0000*/ 	.byte	0x04, 0x37
        /*0002*/ 	.short	(.L_95 - .L_94)
.L_94:
        /*0004*/ 	.word	0x00000082


	//----- nvinfo : EIATTR_KPARAM_INFO
	.align		4
.L_95:
        /*0008*/ 	.byte	0x04, 0x17
        /*000a*/ 	.short	(.L_97 - .L_96)
.L_96:
        /*000c*/ 	.word	0x00000000
        /*0010*/ 	.short	0x0005
        /*0012*/ 	.short	0x0020
        /*0014*/ 	.byte	0x00, 0xf0, 0x11, 0x00


	//----- nvinfo : EIATTR_KPARAM_INFO
	.align		4
.L_97:
        /*0018*/ 	.byte	0x04, 0x17
        /*001a*/ 	.short	(.L_99 - .L_98)
.L_98:
        /*001c*/ 	.word	0x00000000
        /*0020*/ 	.short	0x0004
        /*0022*/ 	.short	0x001c
        /*0024*/ 	.byte	0x00, 0xf0, 0x11, 0x00


	//----- nvinfo : EIATTR_KPARAM_INFO
	.align		4
.L_99:
        /*0028*/ 	.byte	0x04, 0x17
        /*002a*/ 	.short	(.L_101 - .L_100)
.L_100:
        /*002c*/ 	.word	0x00000000
        /*0030*/ 	.short	0x0003
        /*0032*/ 	.short	0x0018
        /*0034*/ 	.byte	0x00, 0xf0, 0x11, 0x00


	//----- nvinfo : EIATTR_KPARAM_INFO
	.align		4
.L_101:
        /*0038*/ 	.byte	0x04, 0x17
        /*003a*/ 	.short	(.L_103 - .L_102)
.L_102:
        /*003c*/ 	.word	0x00000000
        /*0040*/ 	.short	0x0002
        /*0042*/ 	.short	0x0010
        /*0044*/ 	.byte	0x00, 0xf5, 0x21, 0x00


	//----- nvinfo : EIATTR_KPARAM_INFO
	.align		4
.L_103:
        /*0048*/ 	.byte	0x04, 0x17
        /*004a*/ 	.short	(.L_105 - .L_104)
.L_104:
        /*004c*/ 	.word	0x00000000
        /*0050*/ 	.short	0x0001
        /*0052*/ 	.short	0x0008
        /*0054*/ 	.byte	0x00, 0xf5, 0x21, 0x00


	//----- nvinfo : EIATTR_KPARAM_INFO
	.align		4
.L_105:
        /*0058*/ 	.byte	0x04, 0x17
        /*005a*/ 	.short	(.L_107 - .L_106)
.L_106:
        /*005c*/ 	.word	0x00000000
        /*0060*/ 	.short	0x0000
        /*0062*/ 	.short	0x0000
        /*0064*/ 	.byte	0x00, 0xf5, 0x21, 0x00


	//----- nvinfo : EIATTR_SPARSE_MMA_MASK
	.align		4
.L_107:
        /*0068*/ 	.byte	0x03, 0x50
        /*006a*/ 	.short	0x0000


	//----- nvinfo : EIATTR_MAXREG_COUNT
	.align		4
        /*006c*/ 	.byte	0x03, 0x1b
        /*006e*/ 	.short	0x00ff


	//----- nvinfo : EIATTR_NUM_BARRIERS
	.align		4
        /*0070*/ 	.byte	0x02, 0x4c
        /*0072*/ 	.byte	0x01
	.zero		1


	//----- nvinfo : EIATTR_MERCURY_ISA_VERSION
	.align		4
        /*0074*/ 	.byte	0x03, 0x5f
        /*0076*/ 	.short	0x0101


	//----- nvinfo : EIATTR_VRC_CTA_INIT_COUNT
	.align		4
        /*0078*/ 	.byte	0x02, 0x4a
	.zero		1
	.zero		1


	//----- nvinfo : EIATTR_EXIT_INSTR_OFFSETS
	.align		4
        /*007c*/ 	.byte	0x04, 0x1c
        /*007e*/ 	.short	(.L_109 - .L_108)


	//   ....[0]....
.L_108:
        /*0080*/ 	.word	0x00000800


	//   ....[1]....
        /*0084*/ 	.word	0x00000850


	//----- nvinfo : EIATTR_CBANK_PARAM_SIZE
	.align		4
.L_109:
        /*0088*/ 	.byte	0x03, 0x19
        /*008a*/ 	.short	0x0024


	//----- nvinfo : EIATTR_PARAM_CBANK
	.align		4
        /*008c*/ 	.byte	0x04, 0x0a
        /*008e*/ 	.short	(.L_111 - .L_110)
	.align		4
.L_110:
        /*0090*/ 	.word	index@(.nv.constant0._Z11tiledMatMulPKfS0_Pfiii)
        /*0094*/ 	.short	0x0380
        /*0096*/ 	.short	0x0024


	//----- nvinfo : EIATTR_SW_WAR
	.align		4
.L_111:
        /*0098*/ 	.byte	0x04, 0x36
        /*009a*/ 	.short	(.L_113 - .L_112)
.L_112:
        /*009c*/ 	.word	0x00000008
.L_113:


//--------------------- .nv.info._Z11naiveMatMulPKfS0_Pfiii --------------------------
	.section	.nv.info._Z11naiveMatMulPKfS0_Pfiii,"",@"SHT_CUDA_INFO"
	.sectionflags	@""
	.align	4


	//----- nvinfo : EIATTR_CUDA_API_VERSION
	.align		4
        /*0000*/ 	.byte	0x04, 0x37
        /*0002*/ 	.short	(.L_115 - .L_114)
.L_114:
        /*0004*/ 	.word	0x00000082


	//----- nvinfo : EIATTR_KPARAM_INFO
	.align		4
.L_115:
        /*0008*/ 	.byte	0x04, 0x17
        /*000a*/ 	.short	(.L_117 - .L_116)
.L_116:
        /*000c*/ 	.word	0x00000000
        /*0010*/ 	.short	0x0005
        /*0012*/ 	.short	0x0020
        /*0014*/ 	.byte	0x00, 0xf0, 0x11, 0x00


	//----- nvinfo : EIATTR_KPARAM_INFO
	.align		4
.L_117:
        /*0018*/ 	.byte	0x04, 0x17
        /*001a*/ 	.short	(.L_119 - .L_118)
.L_118:
        /*001c*/ 	.word	0x00000000
        /*0020*/ 	.short	0x0004
        /*0022*/ 	.short	0x001c
        /*0024*/ 	.byte	0x00, 0xf0, 0x11, 0x00


	//----- nvinfo : EIATTR_KPARAM_INFO
	.align		4
.L_119:
        /*0028*/ 	.byte	0x04, 0x17
        /*002a*/ 	.short	(.L_121 - .L_120)
.L_120:
        /*002c*/ 	.word	0x00000000
        /*0030*/ 	.short	0x0003
        /*0032*/ 	.short	0x0018
        /*0034*/ 	.byte	0x00, 0xf0, 0x11, 0x00


	//----- nvinfo : EIATTR_KPARAM_INFO
	.align		4
.L_121:
        /*0038*/ 	.byte	0x04, 0x17
        /*003a*/ 	.short	(.L_123 - .L_122)
.L_122:
        /*003c*/ 	.word	0x00000000
        /*0040*/ 	.short	0x0002
        /*0042*/ 	.short	0x0010
        /*0044*/ 	.byte	0x00, 0xf5, 0x21, 0x00


	//----- nvinfo : EIATTR_KPARAM_INFO
	.align		4
.L_123:
        /*0048*/ 	.byte	0x04, 0x17
        /*004a*/ 	.short	(.L_125 - .L_124)
.L_124:
        /*004c*/ 	.word	0x00000000
        /*0050*/ 	.short	0x0001
        /*0052*/ 	.short	0x0008
        /*0054*/ 	.byte	0x00, 0xf5, 0x21, 0x00


	//----- nvinfo : EIATTR_KPARAM_INFO
	.align		4
.L_125:
        /*0058*/ 	.byte	0x04, 0x17
        /*005a*/ 	.short	(.L_127 - .L_126)
.L_126:
        /*005c*/ 	.word	0x00000000
        /*0060*/ 	.short	0x0000
        /*0062*/ 	.short	0x0000
        /*0064*/ 	.byte	0x00, 0xf5, 0x21, 0x00


	//----- nvinfo : EIATTR_SPARSE_MMA_MASK
	.align		4
.L_127:
        /*0068*/ 	.byte	0x03, 0x50
        /*006a*/ 	.short	0x0000


	//----- nvinfo : EIATTR_MAXREG_COUNT
	.align		4
        /*006c*/ 	.byte	0x03, 0x1b
        /*006e*/ 	.short	0x00ff


	//----- nvinfo : EIATTR_MERCURY_ISA_VERSION
	.align		4
        /*0070*/ 	.byte	0x03, 0x5f
        /*0072*/ 	.short	0x0101


	//----- nvinfo : EIATTR_VRC_CTA_INIT_COUNT
	.align		4
        /*0074*/ 	.byte	0x02, 0x4a
	.zero		1
	.zero		1


	//----- nvinfo : EIATTR_EXIT_INSTR_OFFSETS
	.align		4
        /*0078*/ 	.byte	0x04, 0x1c
        /*007a*/ 	.short	(.L_129 - .L_128)


	//   ....[0]....
.L_128:
        /*007c*/ 	.word	0x000000c0


	//   ....[1]....
        /*0080*/ 	.word	0x000008e0


	//----- nvinfo : EIATTR_CBANK_PARAM_SIZE
	.align		4
.L_129:
        /*0084*/ 	.byte	0x03, 0x19
        /*0086*/ 	.short	0x0024


	//----- nvinfo : EIATTR_PARAM_CBANK
	.align		4
        /*0088*/ 	.byte	0x04, 0x0a
        /*008a*/ 	.short	(.L_131 - .L_130)
	.align		4
.L_130:
        /*008c*/ 	.word	index@(.nv.constant0._Z11naiveMatMulPKfS0_Pfiii)
        /*0090*/ 	.short	0x0380
        /*0092*/ 	.short	0x0024


	//----- nvinfo : EIATTR_SW_WAR
	.align		4
.L_131:
        /*0094*/ 	.byte	0x04, 0x36
        /*0096*/ 	.short	(.L_133 - .L_132)
.L_132:
        /*0098*/ 	.word	0x00000008
.L_133:


//--------------------- .nv.callgraph             --------------------------
	.section	.nv.callgraph,"",@"SHT_CUDA_CALLGRAPH"
	.align	4
	.sectionentsize	8
	.align		4
        /*0000*/ 	.word	0x00000000
	.align		4
        /*0004*/ 	.word	0xffffffff
	.align		4
        /*0008*/ 	.word	0x00000000
	.align		4
        /*000c*/ 	.word	0xfffffffe
	.align		4
        /*0010*/ 	.word	0x00000000
	.align		4
        /*0014*/ 	.word	0xfffffffd
	.align		4
        /*0018*/ 	.word	0x00000000
	.align		4
        /*001c*/ 	.word	0xfffffffc


//--------------------- .text._Z14ultimateMatMulPKfS0_Pfiii --------------------------
	.section	.text._Z14ultimateMatMulPKfS0_Pfiii,"ax",@progbits
	.align	128
        .global         _Z14ultimateMatMulPKfS0_Pfiii
        .type           _Z14ultimateMatMulPKfS0_Pfiii,@function
        .size           _Z14ultimateMatMulPKfS0_Pfiii,(.L_x_22 - _Z14ultimateMatMulPKfS0_Pfiii)
        .other          _Z14ultimateMatMulPKfS0_Pfiii,@"STO_CUDA_ENTRY STV_DEFAULT"
_Z14ultimateMatMulPKfS0_Pfiii:
.text._Z14ultimateMatMulPKfS0_Pfiii:
[----:B------:R-:W-:Y:S08]  /*0000*/  LDC R1, c[0x0][0x37c] ;  /* 0x0000df00ff017b82 */ /* 0x000ff00000000800 */
[----:B------:R-:W0:Y:S01]  /*0010*/  LDC R51, c[0x0][0x39c] ;  /* 0x0000e700ff337b82 */ /* 0x000e220000000800 */
[----:B------:R-:W1:Y:S01]  /*0020*/  LDCU UR6, c[0x0][0x3a0] ;  /* 0x00007400ff0677ac */ /* 0x000e620008000800 */
[----:B------:R-:W2:Y:S01]  /*0030*/  S2R R9, SR_TID.X ;  /* 0x0000000000097919 */ /* 0x000ea20000002100 */
[----:B------:R-:W-:-:S02]  /*0040*/  CS2R R52, SRZ ;  /* 0x0000000000347805 */ /* 0x000fc4000001ff00 */
[----:B------:R-:W-:Y:S02]  /*0050*/  CS2R R32, SRZ ;  /* 0x0000000000207805 */ /* 0x000fe4000001ff00 */
[----:B------:R-:W-:Y:S01]  /*0060*/  CS2R R18, SRZ ;  /* 0x0000000000127805 */ /* 0x000fe2000001ff00 */
[----:B------:R-:W3:Y:S01]  /*0070*/  S2R R12, SR_TID.Y ;  /* 0x00000000000c7919 */ /* 0x000ee20000002200 */
[----:B------:R-:W-:Y:S01]  /*0080*/  CS2R R34, SRZ ;  /* 0x0000000000227805 */ /* 0x000fe2000001ff00 */
[----:B------:R-:W4:Y:S01]  /*0090*/  S2UR UR5, SR_CTAID.Y ;  /* 0x00000000000579c3 */ /* 0x000f220000002600 */
[----:B------:R-:W-:Y:S02]  /*00a0*/  CS2R R16, SRZ ;  /* 0x0000000000107805 */ /* 0x000fe4000001ff00 */
[----:B------:R-:W-:Y:S02]  /*00b0*/  CS2R R46, SRZ ;  /* 0x00000000002e7805 */ /* 0x000fe4000001ff00 */
[----:B------:R-:W-:-:S02]  /*00c0*/  CS2R R44, SRZ ;  /* 0x00000000002c7805 */ /* 0x000fc4000001ff00 */
[----:B------:R-:W-:Y:S01]  /*00d0*/  CS2R R54, SRZ ;  /* 0x0000000000367805 */ /* 0x000fe2000001ff00 */
[----:B------:R-:W0:Y:S01]  /*00e0*/  LDCU.64 UR10, c[0x0][0x358] ;  /* 0x00006b00ff0a77ac */ /* 0x000e220008000a00 */
[----:B-1----:R-:W-:Y:S02]  /*00f0*/  UISETP.GE.AND UP0, UPT, UR6, 0x1, UPT ;  /* 0x000000010600788c */ /* 0x002fe4000bf06270 */
[----:B------:R-:W-:Y:S01]  /*0100*/  USHF.R.S32.HI UR4, URZ, 0x1f, UR6 ;  /* 0x0000001fff047899 */ /* 0x000fe20008011406 */
[----:B0-----:R-:W-:-:S03]  /*0110*/  SHF.R.S32.HI R0, RZ, 0x1f, R51 ;  /* 0x0000001fff007819 */ /* 0x001fc60000011433 */
[----:B------:R-:W-:Y:S01]  /*0120*/  ULEA.HI UR4, UR4, UR6, URZ, 0x2 ;  /* 0x0000000604047291 */ /* 0x000fe2000f8f10ff */
[----:B------:R-:W-:Y:S02]  /*0130*/  LEA.HI R51, R0, R51, RZ, 0x2 ;  /* 0x0000003300337211 */ /* 0x000fe400078f10ff */
[----:B------:R-:W0:Y:S01]  /*0140*/  S2R R0, SR_CTAID.X ;  /* 0x0000000000007919 */ /* 0x000e220000002500 */
[----:B----4-:R-:W-:Y:S01]  /*0150*/  USHF.L.U32 UR5, UR5, 0x6, URZ ;  /* 0x0000000605057899 */ /* 0x010fe200080006ff */
[----:B--23--:R-:W-:Y:S11]  /*0160*/  BRA.U !UP0, `(.L_x_0) ;  /* 0x0000001508647547 */ /* 0x00cff6000b800000 */
[----:B------:R-:W1:Y:S01]  /*0170*/  S2UR UR9, SR_CgaCtaId ;  /* 0x00000000000979c3 */ /* 0x000e620000008800 */
[----:B------:R-:W2:Y:S01]  /*0180*/  LDCU UR7, c[0x0][0x360] ;  /* 0x00006c00ff0777ac */ /* 0x000ea20008000800 */
[----:B------:R-:W-:Y:S01]  /*0190*/  SHF.R.S32.HI R51, RZ, 0x2, R51 ;  /* 0x00000002ff337819 */ /* 0x000fe20000011433 */
[----:B------:R-:W-:Y:S01]  /*01a0*/  HFMA2 R52, -RZ, RZ, 0, 0 ;  /* 0x00000000ff347431 */ /* 0x000fe200000001ff */
[----:B0-----:R-:W-:Y:S01]  /*01b0*/  SHF.L.U32 R4, R0, 0x4, RZ ;  /* 0x0000000400047819 */ /* 0x001fe200000006ff */
[----:B------:R-:W-:Y:S01]  /*01c0*/  UMOV UR6, 0x400 ;  /* 0x0000040000067882 */ /* 0x000fe20000000000 */
[----:B------:R-:W0:Y:S01]  /*01d0*/  LDCU UR12, c[0x0][0x3a0] ;  /* 0x00007400ff0c77ac */ /* 0x000e220008000800 */
[----:B------:R-:W-:Y:S01]  /*01e0*/  UIADD3 UR8, UPT, UPT, UR6, 0x1000, URZ ;  /* 0x0000100006087890 */ /* 0x000fe2000fffe0ff */
[----:B--2---:R-:W-:Y:S01]  /*01f0*/  IMAD R7, R12, UR7, R9 ;  /* 0x000000070c077c24 */ /* 0x004fe2000f8e0209 */
[----:B-1----:R-:W-:-:S04]  /*0200*/  ULEA UR7, UR9, UR6, 0x18 ;  /* 0x0000000609077291 */ /* 0x002fc8000f8ec0ff */
[--C-:B------:R-:W-:Y:S01]  /*0210*/  SHF.R.U32.HI R6, RZ, 0x4, R7.reuse ;  /* 0x00000004ff067819 */ /* 0x100fe20000011607 */
[----:B------:R-:W-:Y:S01]  /*0220*/  ULEA UR8, UR9, UR8, 0x18 ;  /* 0x0000000809087291 */ /* 0x000fe2000f8ec0ff */
[--C-:B------:R-:W-:Y:S01]  /*0230*/  SHF.R.U32.HI R50, RZ, 0x2, R7.reuse ;  /* 0x00000002ff327819 */ /* 0x100fe20000011607 */
[----:B------:R-:W-:Y:S01]  /*0240*/  USHF.R.S32.HI UR6, URZ, 0x2, UR4 ;  /* 0x00000002ff067899 */ /* 0x000fe20008011404 */
[----:B------:R-:W-:Y:S01]  /*0250*/  SHF.L.U32 R2, R7, 0x4, RZ ;  /* 0x0000000407027819 */ /* 0x000fe200000006ff */
[----:B------:R-:W-:Y:S01]  /*0260*/  IMAD R10, R51, R6, R4 ;  /* 0x00000006330a7224 */ /* 0x000fe200078e0204 */
[----:B------:R-:W-:Y:S01]  /*0270*/  LOP3.LUT R8, R4, 0xf, R7, 0xf8, !PT ;  /* 0x0000000f04087812 */ /* 0x000fe200078ef807 */
[----:B------:R-:W1:Y:S01]  /*0280*/  LDCU UR9, c[0x0][0x398] ;  /* 0x00007300ff0977ac */ /* 0x000e620008000800 */
[----:B------:R-:W-:Y:S02]  /*0290*/  LOP3.LUT R3, R7, 0xf, RZ, 0xc0, !PT ;  /* 0x0000000f07037812 */ /* 0x000fe400078ec0ff */
[----:B------:R-:W-:Y:S01]  /*02a0*/  LEA R49, R50, UR7, 0x6 ;  /* 0x0000000732317c11 */ /* 0x000fe2000f8e30ff */
[----:B------:R-:W-:Y:S01]  /*02b0*/  UMOV UR4, URZ ;  /* 0x000000ff00047c82 */ /* 0x000fe20008000000 */
[----:B------:R-:W-:-:S02]  /*02c0*/  LOP3.LUT R4, R2, 0x30, RZ, 0xc0, !PT ;  /* 0x0000003002047812 */ /* 0x000fc400078ec0ff */
[----:B------:R-:W-:Y:S02]  /*02d0*/  LOP3.LUT R5, R2, 0xf0, RZ, 0xc0, !PT ;  /* 0x000000f002057812 */ /* 0x000fe400078ec0ff */
[----:B------:R-:W-:Y:S02]  /*02e0*/  LEA R48, R6, UR8, 0x8 ;  /* 0x0000000806307c11 */ /* 0x000fe4000f8e40ff */
[----:B------:R-:W-:Y:S02]  /*02f0*/  LOP3.LUT R7, R7, 0x3, RZ, 0xc0, !PT ;  /* 0x0000000307077812 */ /* 0x000fe400078ec0ff */
[----:B------:R-:W-:Y:S02]  /*0300*/  IADD3 R50, PT, PT, R50, UR5, RZ ;  /* 0x0000000532327c10 */ /* 0x000fe4000fffe0ff */
[----:B------:R-:W-:Y:S02]  /*0310*/  IADD3 R49, PT, PT, R49, R4, RZ ;  /* 0x0000000431317210 */ /* 0x000fe40007ffe0ff */
[----:B------:R-:W-:Y:S01]  /*0320*/  IADD3 R48, PT, PT, R48, R5, RZ ;  /* 0x0000000530307210 */ /* 0x000fe20007ffe0ff */
[----:B------:R-:W-:Y:S01]  /*0330*/  IMAD R2, R50, UR6, R7 ;  /* 0x0000000632027c24 */ /* 0x000fe2000f8e0207 */
[----:B------:R-:W-:-:S02]  /*0340*/  ISETP.GE.AND P1, PT, R8, R51, PT ;  /* 0x000000330800720c */ /* 0x000fc40003f26270 */
[----:B------:R-:W-:Y:S02]  /*0350*/  IADD3 R3, PT, PT, R3, R10, RZ ;  /* 0x0000000a03037210 */ /* 0x000fe40007ffe0ff */
[----:B------:R-:W-:Y:S02]  /*0360*/  LEA R4, R12, UR7, 0x8 ;  /* 0x000000070c047c11 */ /* 0x000fe4000f8e40ff */
[----:B01----:R-:W-:-:S07]  /*0370*/  LEA R5, R9, UR8, 0x4 ;  /* 0x0000000809057c11 */ /* 0x003fce000f8e20ff */
.L_x_1:
[----:B------:R-:W-:Y:S02]  /*0380*/  ISETP.GE.AND P0, PT, R7, UR6, PT ;  /* 0x0000000607007c0c */ /* 0x000fe4000bf06270 */
[----:B------:R-:W-:Y:S02]  /*0390*/  CS2R R8, SRZ ;  /* 0x0000000000087805 */ /* 0x000fe4000001ff00 */
[----:B------:R-:W-:Y:S02]  /*03a0*/  ISETP.GE.OR P2, PT, R6, UR12, P1 ;  /* 0x0000000c06007c0c */ /* 0x000fe40008f46670 */
[----:B------:R-:W-:Y:S02]  /*03b0*/  CS2R R10, SRZ ;  /* 0x00000000000a7805 */ /* 0x000fe4000001ff00 */
[----:B------:R-:W-:Y:S02]  /*03c0*/  ISETP.GE.OR P0, PT, R50, UR9, P0 ;  /* 0x0000000932007c0c */ /* 0x000fe40008706670 */
[----:B------:R-:W-:-:S02]  /*03d0*/  CS2R R12, SRZ ;  /* 0x00000000000c7805 */ /* 0x000fc4000001ff00 */
[----:B------:R-:W-:-:S05]  /*03e0*/  CS2R R14, SRZ ;  /* 0x00000000000e7805 */ /* 0x000fca000001ff00 */
[----:B------:R-:W0:Y:S08]  /*03f0*/  @!P2 LDC.64 R20, c[0x0][0x388] ;  /* 0x0000e200ff14ab82 */ /* 0x000e300000000a00 */
[----:B------:R-:W1:Y:S01]  /*0400*/  @!P0 LDC.64 R22, c[0x0][0x380] ;  /* 0x0000e000ff168b82 */ /* 0x000e620000000a00 */
[----:B0-----:R-:W-:-:S05]  /*0410*/  @!P2 IMAD.WIDE R56, R3, 0x10, R20 ;  /* 0x000000100338a825 */ /* 0x001fca00078e0214 */
[----:B------:R-:W2:Y:S01]  /*0420*/  @!P2 LDG.E.128.CONSTANT R12, desc[UR10][R56.64] ;  /* 0x0000000a380ca981 */ /* 0x000ea2000c1e9d00 */
[----:B-1----:R-:W-:-:S05]  /*0430*/  @!P0 IMAD.WIDE.U32 R22, R2, 0x10, R22 ;  /* 0x0000001002168825 */ /* 0x002fca00078e0016 */
[----:B------:R-:W3:Y:S01]  /*0440*/  @!P0 LDG.E.128.CONSTANT R8, desc[UR10][R22.64] ;  /* 0x0000000a16088981 */ /* 0x000ee2000c1e9d00 */
[----:B------:R-:W-:-:S04]  /*0450*/  UIADD3 UR4, UPT, UPT, UR4, 0x10, URZ ;  /* 0x0000001004047890 */ /* 0x000fc8000fffe0ff */
[----:B------:R-:W-:Y:S01]  /*0460*/  UISETP.GE.AND UP0, UPT, UR4, UR12, UPT ;  /* 0x0000000c0400728c */ /* 0x000fe2000bf06270 */
[----:B---3--:R-:W-:Y:S04]  /*0470*/  STS.128 [R49], R8 ;  /* 0x0000000831007388 */ /* 0x008fe80000000c00 */
[----:B--2---:R-:W-:Y:S01]  /*0480*/  STS.128 [R48], R12 ;  /* 0x0000000c30007388 */ /* 0x004fe20000000c00 */
[----:B------:R-:W-:Y:S06]  /*0490*/  BAR.SYNC.DEFER_BLOCKING 0x0 ;  /* 0x0000000000007b1d */ /* 0x000fec0000010000 */
[----:B------:R-:W-:Y:S04]  /*04a0*/  LDS.128 R40, [R4] ;  /* 0x0000000004287984 */ /* 0x000fe80000000c00 */
[----:B------:R-:W0:Y:S04]  /*04b0*/  LDS.128 R12, [R5] ;  /* 0x00000000050c7984 */ /* 0x000e280000000c00 */
[----:B------:R-:W1:Y:S04]  /*04c0*/  LDS.128 R8, [R4+0x40] ;  /* 0x0000400004087984 */ /* 0x000e680000000c00 */
[----:B------:R-:W2:Y:S04]  /*04d0*/  LDS.128 R24, [R4+0x80] ;  /* 0x0000800004187984 */ /* 0x000ea80000000c00 */
[----:B------:R-:W3:Y:S04]  /*04e0*/  LDS.128 R36, [R4+0xc0] ;  /* 0x0000c00004247984 */ /* 0x000ee80000000c00 */
[----:B------:R-:W4:Y:S04]  /*04f0*/  LDS.128 R20, [R5+0x100] ;  /* 0x0001000005147984 */ /* 0x000f280000000c00 */
[----:B------:R-:W5:Y:S01]  /*0500*/  LDS.128 R28, [R5+0x200] ;  /* 0x00020000051c7984 */ /* 0x000f620000000c00 */
[C---:B0-----:R-:W-:Y:S01]  /*0510*/  FFMA R56, R40.reuse, R12, R18 ;  /* 0x0000000c28387223 */ /* 0x041fe20000000012 */
[C---:B------:R-:W-:Y:S01]  /*0520*/  FFMA R57, R40.reuse, R13, R17 ;  /* 0x0000000d28397223 */ /* 0x040fe20000000011 */
[C---:B------:R-:W-:Y:S01]  /*0530*/  FFMA R58, R40.reuse, R14, R16 ;  /* 0x0000000e283a7223 */ /* 0x040fe20000000010 */
[----:B------:R-:W-:Y:S01]  /*0540*/  FFMA R35, R40, R15, R35 ;  /* 0x0000000f28237223 */ /* 0x000fe20000000023 */
[C---:B-1----:R-:W-:Y:S01]  /*0550*/  FFMA R40, R8.reuse, R12, R19 ;  /* 0x0000000c08287223 */ /* 0x042fe20000000013 */
[C---:B------:R-:W-:Y:S01]  /*0560*/  FFMA R32, R8.reuse, R13, R32 ;  /* 0x0000000d08207223 */ /* 0x040fe20000000020 */
[C---:B------:R-:W-:Y:S01]  /*0570*/  FFMA R33, R8.reuse, R14, R33 ;  /* 0x0000000e08217223 */ /* 0x040fe20000000021 */
[----:B------:R-:W-:Y:S01]  /*0580*/  FFMA R8, R8, R15, R52 ;  /* 0x0000000f08087223 */ /* 0x000fe20000000034 */
[C---:B--2---:R-:W-:Y:S01]  /*0590*/  FFMA R46, R24.reuse, R12, R46 ;  /* 0x0000000c182e7223 */ /* 0x044fe2000000002e */
[C---:B------:R-:W-:Y:S01]  /*05a0*/  FFMA R45, R24.reuse, R13, R45 ;  /* 0x0000000d182d7223 */ /* 0x040fe2000000002d */
[C---:B------:R-:W-:Y:S01]  /*05b0*/  FFMA R44, R24.reuse, R14, R44 ;  /* 0x0000000e182c7223 */ /* 0x040fe2000000002c */
[----:B------:R-:W-:Y:S01]  /*05c0*/  FFMA R24, R24, R15, R47 ;  /* 0x0000000f18187223 */ /* 0x000fe2000000002f */
[C---:B---3--:R-:W-:Y:S01]  /*05d0*/  FFMA R12, R36.reuse, R12, R54 ;  /* 0x0000000c240c7223 */ /* 0x048fe20000000036 */
[C---:B------:R-:W-:Y:S01]  /*05e0*/  FFMA R13, R36.reuse, R13, R55 ;  /* 0x0000000d240d7223 */ /* 0x040fe20000000037 */
[----:B------:R-:W0:Y:S01]  /*05f0*/  LDS.128 R16, [R5+0x300] ;  /* 0x0003000005107984 */ /* 0x000e220000000c00 */
[C---:B------:R-:W-:Y:S01]  /*0600*/  FFMA R55, R36.reuse, R14, R34 ;  /* 0x0000000e24377223 */ /* 0x040fe20000000022 */
[----:B------:R-:W-:Y:S01]  /*0610*/  FFMA R15, R36, R15, R53 ;  /* 0x0000000f240f7223 */ /* 0x000fe20000000035 */
[C---:B----4-:R-:W-:Y:S01]  /*0620*/  FFMA R40, R20.reuse, R9, R40 ;  /* 0x0000000914287223 */ /* 0x050fe20000000028 */
[C---:B------:R-:W-:Y:S01]  /*0630*/  FFMA R53, R9.reuse, R21, R32 ;  /* 0x0000001509357223 */ /* 0x040fe20000000020 */
[CC--:B------:R-:W-:Y:S01]  /*0640*/  FFMA R52, R9.reuse, R22.reuse, R33 ;  /* 0x0000001609347223 */ /* 0x0c0fe20000000021 */
[----:B------:R-:W-:Y:S01]  /*0650*/  FFMA R34, R9, R23, R8 ;  /* 0x0000001709227223 */ /* 0x000fe20000000008 */
[C---:B------:R-:W-:Y:S01]  /*0660*/  FFMA R56, R20.reuse, R41, R56 ;  /* 0x0000002914387223 */ /* 0x040fe20000000038 */
[C---:B------:R-:W-:Y:S01]  /*0670*/  FFMA R14, R41.reuse, R21, R57 ;  /* 0x00000015290e7223 */ /* 0x040fe20000000039 */
[----:B------:R-:W-:Y:S01]  /*0680*/  FFMA R35, R41, R23, R35 ;  /* 0x0000001729237223 */ /* 0x000fe20000000023 */
[C---:B------:R-:W-:Y:S01]  /*0690*/  FFMA R36, R20.reuse, R25, R46 ;  /* 0x0000001914247223 */ /* 0x040fe2000000002e */
[C---:B------:R-:W-:Y:S01]  /*06a0*/  FFMA R45, R25.reuse, R21, R45 ;  /* 0x00000015192d7223 */ /* 0x040fe2000000002d */
[CC--:B------:R-:W-:Y:S01]  /*06b0*/  FFMA R9, R25.reuse, R22.reuse, R44 ;  /* 0x0000001619097223 */ /* 0x0c0fe2000000002c */
[----:B------:R-:W-:Y:S01]  /*06c0*/  FFMA R32, R25, R23, R24 ;  /* 0x0000001719207223 */ /* 0x000fe20000000018 */
[----:B------:R-:W-:Y:S01]  /*06d0*/  FFMA R33, R20, R37, R12 ;  /* 0x0000002514217223 */ /* 0x000fe2000000000c */
[-C--:B------:R-:W-:Y:S01]  /*06e0*/  FFMA R58, R41, R22.reuse, R58 ;  /* 0x00000016293a7223 */ /* 0x080fe2000000003a */
[C---:B------:R-:W-:Y:S01]  /*06f0*/  FFMA R47, R37.reuse, R21, R13 ;  /* 0x00000015252f7223 */ /* 0x040fe2000000000d */
[C---:B------:R-:W-:Y:S01]  /*0700*/  FFMA R55, R37.reuse, R22, R55 ;  /* 0x0000001625377223 */ /* 0x040fe20000000037 */
[----:B------:R-:W-:Y:S01]  /*0710*/  FFMA R57, R37, R23, R15 ;  /* 0x0000001725397223 */ /* 0x000fe2000000000f */
[C---:B-----5:R-:W-:Y:S01]  /*0720*/  FFMA R8, R28.reuse, R42, R56 ;  /* 0x0000002a1c087223 */ /* 0x060fe20000000038 */
[----:B------:R-:W-:Y:S01]  /*0730*/  FFMA R36, R28, R26, R36 ;  /* 0x0000001a1c247223 */ /* 0x000fe20000000024 */
[CC--:B------:R-:W-:Y:S01]  /*0740*/  FFMA R25, R26.reuse, R29.reuse, R45 ;  /* 0x0000001d1a197223 */ /* 0x0c0fe2000000002d */
[----:B------:R-:W-:Y:S01]  /*0750*/  FFMA R24, R26, R30, R9 ;  /* 0x0000001e1a187223 */ /* 0x000fe20000000009 */
[C---:B------:R-:W-:Y:S01]  /*0760*/  FFMA R44, R42.reuse, R29, R14 ;  /* 0x0000001d2a2c7223 */ /* 0x040fe2000000000e */
[-C--:B------:R-:W-:Y:S01]  /*0770*/  FFMA R54, R42, R31.reuse, R35 ;  /* 0x0000001f2a367223 */ /* 0x080fe20000000023 */
[-C--:B------:R-:W-:Y:S01]  /*0780*/  FFMA R56, R10, R31.reuse, R34 ;  /* 0x0000001f0a387223 */ /* 0x080fe20000000022 */
[----:B------:R-:W-:Y:S01]  /*0790*/  FFMA R26, R26, R31, R32 ;  /* 0x0000001f1a1a7223 */ /* 0x000fe20000000020 */
[----:B------:R-:W-:Y:S01]  /*07a0*/  FFMA R45, R28, R38, R33 ;  /* 0x000000261c2d7223 */ /* 0x000fe20000000021 */
[----:B------:R-:W-:Y:S01]  /*07b0*/  FFMA R37, R42, R30, R58 ;  /* 0x0000001e2a257223 */ /* 0x000fe2000000003a */
[----:B------:R-:W-:Y:S01]  /*07c0*/  FFMA R46, R28, R10, R40 ;  /* 0x0000000a1c2e7223 */ /* 0x000fe20000000028 */
[CC--:B------:R-:W-:Y:S01]  /*07d0*/  FFMA R53, R10.reuse, R29.reuse, R53 ;  /* 0x0000001d0a357223 */ /* 0x0c0fe20000000035 */
[-C--:B------:R-:W-:Y:S01]  /*07e0*/  FFMA R52, R10, R30.reuse, R52 ;  /* 0x0000001e0a347223 */ /* 0x080fe20000000034 */
[----:B------:R-:W-:Y:S01]  /*07f0*/  LDS.128 R20, [R4+0x10] ;  /* 0x0000100004147984 */ /* 0x000fe20000000c00 */
[C---:B------:R-:W-:Y:S01]  /*0800*/  FFMA R47, R38.reuse, R29, R47 ;  /* 0x0000001d262f7223 */ /* 0x040fe2000000002f */
[C---:B------:R-:W-:Y:S01]  /*0810*/  FFMA R55, R38.reuse, R30, R55 ;  /* 0x0000001e26377223 */ /* 0x040fe20000000037 */
[----:B------:R-:W-:Y:S01]  /*0820*/  FFMA R57, R38, R31, R57 ;  /* 0x0000001f26397223 */ /* 0x000fe20000000039 */
[----:B------:R-:W1:Y:S04]  /*0830*/  LDS.128 R12, [R5+0x400] ;  /* 0x00040000050c7984 */ /* 0x000e680000000c00 */
[----:B------:R-:W2:Y:S04]  /*0840*/  LDS.128 R32, [R4+0x50] ;  /* 0x0000500004207984 */ /* 0x000ea80000000c00 */
[----:B------:R-:W3:Y:S01]  /*0850*/  LDS.128 R28, [R4+0x90] ;  /* 0x00009000041c7984 */ /* 0x000ee20000000c00 */
[C---:B0-----:R-:W-:Y:S01]  /*0860*/  FFMA R38, R16.reuse, R43, R8 ;  /* 0x0000002b10267223 */ /* 0x041fe20000000008 */
[C---:B------:R-:W-:Y:S01]  /*0870*/  FFMA R44, R43.reuse, R17, R44 ;  /* 0x000000112b2c7223 */ /* 0x040fe2000000002c */
[CC--:B------:R-:W-:Y:S01]  /*0880*/  FFMA R37, R43.reuse, R18.reuse, R37 ;  /* 0x000000122b257223 */ /* 0x0c0fe20000000025 */
[----:B------:R-:W-:Y:S01]  /*0890*/  FFMA R54, R43, R19, R54 ;  /* 0x000000132b367223 */ /* 0x000fe20000000036 */
[----:B------:R-:W-:Y:S01]  /*08a0*/  FFMA R46, R16, R11, R46 ;  /* 0x0000000b102e7223 */ /* 0x000fe2000000002e */
[----:B------:R-:W0:Y:S01]  /*08b0*/  LDS.128 R40, [R4+0xd0] ;  /* 0x0000d00004287984 */ /* 0x000e220000000c00 */
[C---:B------:R-:W-:Y:S01]  /*08c0*/  FFMA R53, R11.reuse, R17, R53 ;  /* 0x000000110b357223 */ /* 0x040fe20000000035 */
[C---:B------:R-:W-:Y:S01]  /*08d0*/  FFMA R52, R11.reuse, R18, R52 ;  /* 0x000000120b347223 */ /* 0x040fe20000000034 */
[----:B------:R-:W-:-:S02]  /*08e0*/  FFMA R56, R11, R19, R56 ;  /* 0x000000130b387223 */ /* 0x000fc40000000038 */
[----:B------:R-:W4:Y:S01]  /*08f0*/  LDS.128 R8, [R5+0x500] ;  /* 0x0005000005087984 */ /* 0x000f220000000c00 */
[C---:B------:R-:W-:Y:S01]  /*0900*/  FFMA R36, R16.reuse, R27, R36 ;  /* 0x0000001b10247223 */ /* 0x040fe20000000024 */
[C---:B------:R-:W-:Y:S01]  /*0910*/  FFMA R25, R27.reuse, R17, R25 ;  /* 0x000000111b197223 */ /* 0x040fe20000000019 */
[CC--:B------:R-:W-:Y:S01]  /*0920*/  FFMA R24, R27.reuse, R18.reuse, R24 ;  /* 0x000000121b187223 */ /* 0x0c0fe20000000018 */
[----:B------:R-:W-:Y:S01]  /*0930*/  FFMA R26, R27, R19, R26 ;  /* 0x000000131b1a7223 */ /* 0x000fe2000000001a */
[----:B------:R-:W-:Y:S01]  /*0940*/  FFMA R45, R16, R39, R45 ;  /* 0x00000027102d7223 */ /* 0x000fe2000000002d */
[C---:B------:R-:W-:Y:S01]  /*0950*/  FFMA R47, R39.reuse, R17, R47 ;  /* 0x00000011272f7223 */ /* 0x040fe2000000002f */
[C---:B------:R-:W-:Y:S01]  /*0960*/  FFMA R55, R39.reuse, R18, R55 ;  /* 0x0000001227377223 */ /* 0x040fe20000000037 */
[----:B------:R-:W-:Y:S02]  /*0970*/  FFMA R57, R39, R19, R57 ;  /* 0x0000001327397223 */ /* 0x000fe40000000039 */
[----:B------:R-:W5:Y:S01]  /*0980*/  LDS.128 R16, [R5+0x600] ;  /* 0x0006000005107984 */ /* 0x000f620000000c00 */
        /* <DEDUP_REMOVED lines=10> */
[C---:B------:R-:W-:Y:S01]  /*0a30*/  FFMA R32, R28.reuse, R14, R24 ;  /* 0x0000000e1c207223 */ /* 0x040fe20000000018 */
[----:B------:R-:W-:-:S02]  /*0a40*/  FFMA R28, R28, R15, R26 ;  /* 0x0000000f1c1c7223 */ /* 0x000fc4000000001a */
[----:B------:R-:W1:Y:S01]  /*0a50*/  LDS.128 R24, [R5+0x700] ;  /* 0x0007000005187984 */ /* 0x000e620000000c00 */
[C---:B0-----:R-:W-:Y:S01]  /*0a60*/  FFMA R45, R40.reuse, R12, R45 ;  /* 0x0000000c282d7223 */ /* 0x041fe2000000002d */
[C---:B------:R-:W-:Y:S01]  /*0a70*/  FFMA R47, R40.reuse, R13, R47 ;  /* 0x0000000d282f7223 */ /* 0x040fe2000000002f */
[C---:B------:R-:W-:Y:S01]  /*0a80*/  FFMA R55, R40.reuse, R14, R55 ;  /* 0x0000000e28377223 */ /* 0x040fe20000000037 */
[----:B------:R-:W-:Y:S01]  /*0a90*/  FFMA R57, R40, R15, R57 ;  /* 0x0000000f28397223 */ /* 0x000fe20000000039 */
[C---:B----4-:R-:W-:Y:S01]  /*0aa0*/  FFMA R38, R8.reuse, R21, R38 ;  /* 0x0000001508267223 */ /* 0x050fe20000000026 */
[C---:B------:R-:W-:Y:S01]  /*0ab0*/  FFMA R14, R21.reuse, R9, R44 ;  /* 0x00000009150e7223 */ /* 0x040fe2000000002c */
[CC--:B------:R-:W-:Y:S01]  /*0ac0*/  FFMA R37, R21.reuse, R10.reuse, R37 ;  /* 0x0000000a15257223 */ /* 0x0c0fe20000000025 */
[----:B------:R-:W-:Y:S01]  /*0ad0*/  FFMA R21, R21, R11, R54 ;  /* 0x0000000b15157223 */ /* 0x000fe20000000036 */
[----:B------:R-:W-:Y:S01]  /*0ae0*/  FFMA R15, R33, R9, R53 ;  /* 0x00000009210f7223 */ /* 0x000fe20000000035 */
[C---:B------:R-:W-:Y:S01]  /*0af0*/  FFMA R40, R8.reuse, R29, R36 ;  /* 0x0000001d08287223 */ /* 0x040fe20000000024 */
[C---:B------:R-:W-:Y:S01]  /*0b00*/  FFMA R12, R29.reuse, R9, R20 ;  /* 0x000000091d0c7223 */ /* 0x040fe20000000014 */
[CC--:B------:R-:W-:Y:S01]  /*0b10*/  FFMA R32, R29.reuse, R10.reuse, R32 ;  /* 0x0000000a1d207223 */ /* 0x0c0fe20000000020 */
[----:B------:R-:W-:Y:S01]  /*0b20*/  FFMA R13, R29, R11, R28 ;  /* 0x0000000b1d0d7223 */ /* 0x000fe2000000001c */
[C---:B------:R-:W-:Y:S01]  /*0b30*/  FFMA R54, R8.reuse, R33, R46 ;  /* 0x0000002108367223 */ /* 0x040fe2000000002e */
[CC--:B------:R-:W-:Y:S01]  /*0b40*/  FFMA R53, R33.reuse, R10.reuse, R52 ;  /* 0x0000000a21357223 */ /* 0x0c0fe20000000034 */
[----:B------:R-:W-:Y:S01]  /*0b50*/  FFMA R56, R33, R11, R56 ;  /* 0x0000000b21387223 */ /* 0x000fe20000000038 */
[----:B------:R-:W-:Y:S01]  /*0b60*/  FFMA R44, R8, R41, R45 ;  /* 0x00000029082c7223 */ /* 0x000fe2000000002d */
[C---:B------:R-:W-:Y:S01]  /*0b70*/  FFMA R46, R41.reuse, R9, R47 ;  /* 0x00000009292e7223 */ /* 0x040fe2000000002f */
[C---:B------:R-:W-:Y:S01]  /*0b80*/  FFMA R55, R41.reuse, R10, R55 ;  /* 0x0000000a29377223 */ /* 0x040fe20000000037 */
[----:B------:R-:W-:Y:S01]  /*0b90*/  FFMA R57, R41, R11, R57 ;  /* 0x0000000b29397223 */ /* 0x000fe20000000039 */
[----:B-----5:R-:W-:Y:S01]  /*0ba0*/  FFMA R20, R22, R18, R37 ;  /* 0x0000001216147223 */ /* 0x020fe20000000025 */
[----:B------:R-:W-:Y:S01]  /*0bb0*/  FFMA R41, R16, R22, R38 ;  /* 0x0000001610297223 */ /* 0x000fe20000000026 */
[C---:B------:R-:W-:Y:S01]  /*0bc0*/  FFMA R45, R22.reuse, R17, R14 ;  /* 0x00000011162d7223 */ /* 0x040fe2000000000e */
[----:B------:R-:W-:Y:S01]  /*0bd0*/  FFMA R47, R22, R19, R21 ;  /* 0x00000013162f7223 */ /* 0x000fe20000000015 */
[----:B------:R-:W-:Y:S01]  /*0be0*/  FFMA R40, R16, R30, R40 ;  /* 0x0000001e10287223 */ /* 0x000fe20000000028 */
[CC--:B------:R-:W-:Y:S01]  /*0bf0*/  FFMA R29, R30.reuse, R17.reuse, R12 ;  /* 0x000000111e1d7223 */ /* 0x0c0fe2000000000c */
[----:B------:R-:W-:Y:S01]  /*0c00*/  FFMA R28, R30, R18, R32 ;  /* 0x000000121e1c7223 */ /* 0x000fe20000000020 */
[----:B------:R-:W-:Y:S01]  /*0c10*/  FFMA R52, R34, R17, R15 ;  /* 0x0000001122347223 */ /* 0x000fe2000000000f */
[-C--:B------:R-:W-:Y:S01]  /*0c20*/  FFMA R30, R30, R19.reuse, R13 ;  /* 0x000000131e1e7223 */ /* 0x080fe2000000000d */
[----:B------:R-:W-:Y:S01]  /*0c30*/  FFMA R54, R16, R34, R54 ;  /* 0x0000002210367223 */ /* 0x000fe20000000036 */
[C---:B------:R-:W-:Y:S01]  /*0c40*/  FFMA R53, R34.reuse, R18, R53 ;  /* 0x0000001222357223 */ /* 0x040fe20000000035 */
[----:B------:R-:W-:Y:S01]  /*0c50*/  FFMA R56, R34, R19, R56 ;  /* 0x0000001322387223 */ /* 0x000fe20000000038 */
[----:B------:R-:W-:Y:S01]  /*0c60*/  LDS.128 R8, [R4+0x20] ;  /* 0x0000200004087984 */ /* 0x000fe20000000c00 */
[----:B------:R-:W-:Y:S01]  /*0c70*/  FFMA R44, R16, R42, R44 ;  /* 0x0000002a102c7223 */ /* 0x000fe2000000002c */
[C---:B------:R-:W-:Y:S01]  /*0c80*/  FFMA R46, R42.reuse, R17, R46 ;  /* 0x000000112a2e7223 */ /* 0x040fe2000000002e */
[C---:B------:R-:W-:Y:S01]  /*0c90*/  FFMA R55, R42.reuse, R18, R55 ;  /* 0x000000122a377223 */ /* 0x040fe20000000037 */
[----:B------:R-:W0:Y:S01]  /*0ca0*/  LDS.128 R36, [R5+0x800] ;  /* 0x0008000005247984 */ /* 0x000e220000000c00 */
[----:B------:R-:W-:Y:S01]  /*0cb0*/  FFMA R57, R42, R19, R57 ;  /* 0x000000132a397223 */ /* 0x000fe20000000039 */
[----:B-1----:R-:W-:-:S02]  /*0cc0*/  FFMA R41, R24, R23, R41 ;  /* 0x0000001718297223 */ /* 0x002fc40000000029 */
[----:B------:R-:W1:Y:S01]  /*0cd0*/  LDS.128 R12, [R4+0x60] ;  /* 0x00006000040c7984 */ /* 0x000e620000000c00 */
[C---:B------:R-:W-:Y:S01]  /*0ce0*/  FFMA R45, R23.reuse, R25, R45 ;  /* 0x00000019172d7223 */ /* 0x040fe2000000002d */
[CC--:B------:R-:W-:Y:S01]  /*0cf0*/  FFMA R42, R23.reuse, R26.reuse, R20 ;  /* 0x0000001a172a7223 */ /* 0x0c0fe20000000014 */
[----:B------:R-:W-:Y:S01]  /*0d00*/  FFMA R47, R23, R27, R47 ;  /* 0x0000001b172f7223 */ /* 0x000fe2000000002f */
[----:B------:R-:W2:Y:S01]  /*0d10*/  LDS.128 R16, [R4+0xa0] ;  /* 0x0000a00004107984 */ /* 0x000ea20000000c00 */
[----:B------:R-:W-:Y:S01]  /*0d20*/  FFMA R54, R24, R35, R54 ;  /* 0x0000002318367223 */ /* 0x000fe20000000036 */
[C---:B------:R-:W-:Y:S02]  /*0d30*/  FFMA R52, R35.reuse, R25, R52 ;  /* 0x0000001923347223 */ /* 0x040fe40000000034 */
[----:B------:R-:W3:Y:S01]  /*0d40*/  LDS.128 R20, [R4+0xe0] ;  /* 0x0000e00004147984 */ /* 0x000ee20000000c00 */
        /* <DEDUP_REMOVED lines=12> */
[C---:B0-----:R-:W-:Y:S01]  /*0e10*/  FFMA R41, R8.reuse, R36, R41 ;  /* 0x0000002408297223 */ /* 0x041fe20000000029 */
[C---:B------:R-:W-:Y:S01]  /*0e20*/  FFMA R45, R8.reuse, R37, R45 ;  /* 0x00000025082d7223 */ /* 0x040fe2000000002d */
[C---:B------:R-:W-:Y:S01]  /*0e30*/  FFMA R42, R8.reuse, R38, R42 ;  /* 0x00000026082a7223 */ /* 0x040fe2000000002a */
[----:B------:R-:W-:Y:S01]  /*0e40*/  FFMA R47, R8, R39, R47 ;  /* 0x00000027082f7223 */ /* 0x000fe2000000002f */
[C---:B-1----:R-:W-:Y:S01]  /*0e50*/  FFMA R54, R12.reuse, R36, R54 ;  /* 0x000000240c367223 */ /* 0x042fe20000000036 */
[C---:B------:R-:W-:Y:S01]  /*0e60*/  FFMA R52, R12.reuse, R37, R52 ;  /* 0x000000250c347223 */ /* 0x040fe20000000034 */
[CC--:B------:R-:W-:Y:S01]  /*0e70*/  FFMA R53, R12.reuse, R38.reuse, R53 ;  /* 0x000000260c357223 */ /* 0x0c0fe20000000035 */
[----:B------:R-:W-:Y:S01]  /*0e80*/  FFMA R56, R12, R39, R56 ;  /* 0x000000270c387223 */ /* 0x000fe20000000038 */
[C---:B--2---:R-:W-:Y:S01]  /*0e90*/  FFMA R12, R16.reuse, R37, R29 ;  /* 0x00000025100c7223 */ /* 0x044fe2000000001d */
[C---:B------:R-:W-:Y:S01]  /*0ea0*/  FFMA R8, R16.reuse, R38, R28 ;  /* 0x0000002610087223 */ /* 0x040fe2000000001c */
[C---:B------:R-:W-:Y:S01]  /*0eb0*/  FFMA R43, R16.reuse, R39, R30 ;  /* 0x00000027102b7223 */ /* 0x040fe2000000001e */
[-C--:B------:R-:W-:Y:S01]  /*0ec0*/  FFMA R40, R16, R36.reuse, R40 ;  /* 0x0000002410287223 */ /* 0x080fe20000000028 */
[----:B------:R-:W0:Y:S01]  /*0ed0*/  LDS.128 R28, [R5+0xb00] ;  /* 0x000b0000051c7984 */ /* 0x000e220000000c00 */
[C---:B---3--:R-:W-:Y:S01]  /*0ee0*/  FFMA R46, R20.reuse, R37, R46 ;  /* 0x00000025142e7223 */ /* 0x048fe2000000002e */
[C---:B------:R-:W-:Y:S01]  /*0ef0*/  FFMA R36, R20.reuse, R36, R44 ;  /* 0x0000002414247223 */ /* 0x040fe2000000002c */
[C---:B------:R-:W-:Y:S01]  /*0f00*/  FFMA R55, R20.reuse, R38, R55 ;  /* 0x0000002614377223 */ /* 0x040fe20000000037 */
[----:B------:R-:W-:Y:S01]  /*0f10*/  FFMA R57, R20, R39, R57 ;  /* 0x0000002714397223 */ /* 0x000fe20000000039 */
[C---:B----4-:R-:W-:Y:S01]  /*0f20*/  FFMA R37, R9.reuse, R33, R45 ;  /* 0x0000002109257223 */ /* 0x050fe2000000002d */
[----:B------:R-:W-:Y:S01]  /*0f30*/  FFMA R58, R9, R35, R47 ;  /* 0x00000023093a7223 */ /* 0x000fe2000000002f */
[C---:B------:R-:W-:Y:S01]  /*0f40*/  FFMA R47, R32.reuse, R13, R54 ;  /* 0x0000000d202f7223 */ /* 0x040fe20000000036 */
[C---:B------:R-:W-:Y:S01]  /*0f50*/  FFMA R39, R13.reuse, R33, R52 ;  /* 0x000000210d277223 */ /* 0x040fe20000000034 */
[-C--:B------:R-:W-:Y:S01]  /*0f60*/  FFMA R38, R13, R34.reuse, R53 ;  /* 0x000000220d267223 */ /* 0x080fe20000000035 */
[C---:B------:R-:W-:Y:S01]  /*0f70*/  FFMA R16, R32.reuse, R17, R40 ;  /* 0x0000001120107223 */ /* 0x040fe20000000028 */
[C---:B------:R-:W-:Y:S01]  /*0f80*/  FFMA R45, R17.reuse, R33, R12 ;  /* 0x00000021112d7223 */ /* 0x040fe2000000000c */
[CC--:B------:R-:W-:Y:S01]  /*0f90*/  FFMA R20, R17.reuse, R34.reuse, R8 ;  /* 0x0000002211147223 */ /* 0x0c0fe20000000008 */
[----:B------:R-:W-:Y:S01]  /*0fa0*/  FFMA R44, R17, R35, R43 ;  /* 0x00000023112c7223 */ /* 0x000fe2000000002b */
[----:B------:R-:W-:Y:S01]  /*0fb0*/  FFMA R46, R21, R33, R46 ;  /* 0x00000021152e7223 */ /* 0x000fe2000000002e */
[C---:B------:R-:W-:Y:S01]  /*0fc0*/  FFMA R41, R32.reuse, R9, R41 ;  /* 0x0000000920297223 */ /* 0x040fe20000000029 */
[-C--:B------:R-:W-:Y:S01]  /*0fd0*/  FFMA R42, R9, R34.reuse, R42 ;  /* 0x00000022092a7223 */ /* 0x080fe2000000002a */
[----:B------:R-:W-:Y:S01]  /*0fe0*/  FFMA R56, R13, R35, R56 ;  /* 0x000000230d387223 */ /* 0x000fe20000000038 */
[C---:B------:R-:W-:Y:S01]  /*0ff0*/  FFMA R8, R21.reuse, R34, R55 ;  /* 0x0000002215087223 */ /* 0x040fe20000000037 */
[----:B------:R-:W-:Y:S01]  /*1000*/  FFMA R9, R32, R21, R36 ;  /* 0x0000001520097223 */ /* 0x000fe20000000024 */
[----:B------:R-:W-:Y:S01]  /*1010*/  FFMA R52, R21, R35, R57 ;  /* 0x0000002315347223 */ /* 0x000fe20000000039 */
[-C--:B-----5:R-:W-:Y:S01]  /*1020*/  FFMA R55, R10, R25.reuse, R37 ;  /* 0x000000190a377223 */ /* 0x0a0fe20000000025 */
[-C--:B------:R-:W-:Y:S01]  /*1030*/  FFMA R13, R14, R25.reuse, R39 ;  /* 0x000000190e0d7223 */ /* 0x080fe20000000027 */
[----:B------:R-:W-:Y:S01]  /*1040*/  FFMA R16, R24, R18, R16 ;  /* 0x0000001218107223 */ /* 0x000fe20000000010 */
[C---:B------:R-:W-:Y:S01]  /*1050*/  FFMA R17, R18.reuse, R25, R45 ;  /* 0x0000001912117223 */ /* 0x040fe2000000002d */
[----:B------:R-:W-:Y:S01]  /*1060*/  FFMA R20, R18, R26, R20 ;  /* 0x0000001a12147223 */ /* 0x000fe20000000014 */
[----:B------:R-:W-:Y:S01]  /*1070*/  FFMA R12, R24, R14, R47 ;  /* 0x0000000e180c7223 */ /* 0x000fe2000000002f */
[----:B------:R-:W-:Y:S01]  /*1080*/  FFMA R21, R14, R26, R38 ;  /* 0x0000001a0e157223 */ /* 0x000fe20000000026 */
[----:B------:R-:W-:Y:S01]  /*1090*/  FFMA R18, R18, R27, R44 ;  /* 0x0000001b12127223 */ /* 0x000fe2000000002c */
[----:B------:R-:W-:Y:S01]  /*10a0*/  FFMA R25, R22, R25, R46 ;  /* 0x0000001916197223 */ /* 0x000fe2000000002e */
[----:B------:R-:W-:Y:S01]  /*10b0*/  FFMA R53, R24, R10, R41 ;  /* 0x0000000a18357223 */ /* 0x000fe20000000029 */
[C---:B------:R-:W-:Y:S01]  /*10c0*/  FFMA R54, R10.reuse, R26, R42 ;  /* 0x0000001a0a367223 */ /* 0x040fe2000000002a */
[----:B------:R-:W-:Y:S04]  /*10d0*/  LDS.128 R32, [R4+0x30] ;  /* 0x0000300004207984 */ /* 0x000fe80000000c00 */
[----:B------:R-:W1:Y:S04]  /*10e0*/  LDS.128 R36, [R5+0xc00] ;  /* 0x000c000005247984 */ /* 0x000e680000000c00 */
[----:B------:R-:W2:Y:S04]  /*10f0*/  LDS.128 R44, [R4+0xb0] ;  /* 0x0000b000042c7984 */ /* 0x000ea80000000c00 */
[----:B------:R-:W3:Y:S01]  /*1100*/  LDS.128 R40, [R4+0x70] ;  /* 0x0000700004287984 */ /* 0x000ee20000000c00 */
[-C--:B------:R-:W-:Y:S01]  /*1110*/  FFMA R10, R10, R27.reuse, R58 ;  /* 0x0000001b0a0a7223 */ /* 0x080fe2000000003a */
[-C--:B------:R-:W-:Y:S01]  /*1120*/  FFMA R14, R14, R27.reuse, R56 ;  /* 0x0000001b0e0e7223 */ /* 0x080fe20000000038 */
[----:B------:R-:W-:Y:S01]  /*1130*/  FFMA R24, R24, R22, R9 ;  /* 0x0000001618187223 */ /* 0x000fe20000000009 */
[C---:B------:R-:W-:Y:S01]  /*1140*/  FFMA R26, R22.reuse, R26, R8 ;  /* 0x0000001a161a7223 */ /* 0x040fe20000000008 */
[----:B------:R-:W-:Y:S01]  /*1150*/  FFMA R52, R22, R27, R52 ;  /* 0x0000001b16347223 */ /* 0x000fe20000000034 */
[----:B0-----:R-:W-:Y:S01]  /*1160*/  FFMA R53, R28, R11, R53 ;  /* 0x0000000b1c357223 */ /* 0x001fe20000000035 */
[C---:B------:R-:W-:Y:S01]  /*1170*/  FFMA R55, R11.reuse, R29, R55 ;  /* 0x0000001d0b377223 */ /* 0x040fe20000000037 */
[C---:B------:R-:W-:Y:S01]  /*1180*/  FFMA R54, R11.reuse, R30, R54 ;  /* 0x0000001e0b367223 */ /* 0x040fe20000000036 */
[----:B------:R-:W-:-:S02]  /*1190*/  FFMA R22, R11, R31, R10 ;  /* 0x0000001f0b167223 */ /* 0x000fc4000000000a */
[----:B------:R-:W0:Y:S01]  /*11a0*/  LDS.128 R8, [R4+0xf0] ;  /* 0x0000f00004087984 */ /* 0x000e220000000c00 */
[C---:B------:R-:W-:Y:S01]  /*11b0*/  FFMA R27, R28.reuse, R15, R12 ;  /* 0x0000000f1c1b7223 */ /* 0x040fe2000000000c */
[C---:B------:R-:W-:Y:S01]  /*11c0*/  FFMA R56, R15.reuse, R29, R13 ;  /* 0x0000001d0f387223 */ /* 0x040fe2000000000d */
[CC--:B------:R-:W-:Y:S01]  /*11d0*/  FFMA R21, R15.reuse, R30.reuse, R21 ;  /* 0x0000001e0f157223 */ /* 0x0c0fe20000000015 */
[----:B------:R-:W-:Y:S02]  /*11e0*/  FFMA R57, R15, R31, R14 ;  /* 0x0000001f0f397223 */ /* 0x000fe4000000000e */
[----:B------:R-:W4:Y:S01]  /*11f0*/  LDS.128 R12, [R5+0xd00] ;  /* 0x000d0000050c7984 */ /* 0x000f220000000c00 */
[C---:B------:R-:W-:Y:S01]  /*1200*/  FFMA R59, R19.reuse, R29, R17 ;  /* 0x0000001d133b7223 */ /* 0x040fe20000000011 */
[CC--:B------:R-:W-:Y:S01]  /*1210*/  FFMA R20, R19.reuse, R30.reuse, R20 ;  /* 0x0000001e13147223 */ /* 0x0c0fe20000000014 */
[C---:B------:R-:W-:Y:S01]  /*1220*/  FFMA R58, R28.reuse, R19, R16 ;  /* 0x000000131c3a7223 */ /* 0x040fe20000000010 */
[----:B------:R-:W-:Y:S01]  /*1230*/  FFMA R60, R19, R31, R18 ;  /* 0x0000001f133c7223 */ /* 0x000fe20000000012 */
[C---:B------:R-:W-:Y:S01]  /*1240*/  FFMA R25, R23.reuse, R29, R25 ;  /* 0x0000001d17197223 */ /* 0x040fe20000000019 */
[----:B------:R-:W5:Y:S01]  /*1250*/  LDS.128 R16, [R5+0xe00] ;  /* 0x000e000005107984 */ /* 0x000f620000000c00 */
[----:B------:R-:W-:Y:S01]  /*1260*/  FFMA R24, R28, R23, R24 ;  /* 0x000000171c187223 */ /* 0x000fe20000000018 */
[C---:B------:R-:W-:Y:S01]  /*1270*/  FFMA R29, R23.reuse, R30, R26 ;  /* 0x0000001e171d7223 */ /* 0x040fe2000000001a */
[----:B------:R-:W-:Y:S01]  /*1280*/  FFMA R52, R23, R31, R52 ;  /* 0x0000001f17347223 */ /* 0x000fe20000000034 */
[C---:B-1----:R-:W-:Y:S01]  /*1290*/  FFMA R53, R32.reuse, R36, R53 ;  /* 0x0000002420357223 */ /* 0x042fe20000000035 */
[C---:B------:R-:W-:Y:S01]  /*12a0*/  FFMA R26, R32.reuse, R37, R55 ;  /* 0x00000025201a7223 */ /* 0x040fe20000000037 */
[CC--:B------:R-:W-:Y:S01]  /*12b0*/  FFMA R31, R32.reuse, R38.reuse, R54 ;  /* 0x00000026201f7223 */ /* 0x0c0fe20000000036 */
[----:B------:R-:W-:Y:S01]  /*12c0*/  FFMA R32, R32, R39, R22 ;  /* 0x0000002720207223 */ /* 0x000fe20000000016 */
[C---:B--2---:R-:W-:Y:S01]  /*12d0*/  FFMA R28, R44.reuse, R37, R59 ;  /* 0x000000252c1c7223 */ /* 0x044fe2000000003b */
[-C--:B------:R-:W-:Y:S01]  /*12e0*/  FFMA R59, R44, R38.reuse, R20 ;  /* 0x000000262c3b7223 */ /* 0x080fe20000000014 */
[----:B---3--:R-:W-:-:S02]  /*12f0*/  FFMA R55, R40, R38, R21 ;  /* 0x0000002628377223 */ /* 0x008fc40000000015 */
[----:B------:R-:W1:Y:S01]  /*1300*/  LDS.128 R20, [R5+0xf00] ;  /* 0x000f000005147984 */ /* 0x000e620000000c00 */
[CC--:B------:R-:W-:Y:S01]  /*1310*/  FFMA R27, R40.reuse, R36.reuse, R27 ;  /* 0x00000024281b7223 */ /* 0x0c0fe2000000001b */
[C---:B------:R-:W-:Y:S01]  /*1320*/  FFMA R56, R40.reuse, R37, R56 ;  /* 0x0000002528387223 */ /* 0x040fe20000000038 */
[-C--:B------:R-:W-:Y:S01]  /*1330*/  FFMA R40, R40, R39.reuse, R57 ;  /* 0x0000002728287223 */ /* 0x080fe20000000039 */
[CC--:B------:R-:W-:Y:S01]  /*1340*/  FFMA R57, R44.reuse, R36.reuse, R58 ;  /* 0x000000242c397223 */ /* 0x0c0fe2000000003a */
[----:B------:R-:W-:Y:S01]  /*1350*/  FFMA R60, R44, R39, R60 ;  /* 0x000000272c3c7223 */ /* 0x000fe2000000003c */
        /* <DEDUP_REMOVED lines=8> */
[-C--:B------:R-:W-:Y:S01]  /*13e0*/  FFMA R33, R41, R13.reuse, R56 ;  /* 0x0000000d29217223 */ /* 0x080fe20000000038 */
[----:B------:R-:W-:Y:S01]  /*13f0*/  FFMA R37, R45, R13, R28 ;  /* 0x0000000d2d257223 */ /* 0x000fe2000000001c */
[-C--:B------:R-:W-:Y:S01]  /*1400*/  FFMA R55, R41, R14.reuse, R55 ;  /* 0x0000000e29377223 */ /* 0x080fe20000000037 */
[C---:B------:R-:W-:Y:S01]  /*1410*/  FFMA R57, R12.reuse, R45, R57 ;  /* 0x0000002d0c397223 */ /* 0x040fe20000000039 */
[-C--:B------:R-:W-:Y:S01]  /*1420*/  FFMA R59, R45, R14.reuse, R59 ;  /* 0x0000000e2d3b7223 */ /* 0x080fe2000000003b */
[C---:B------:R-:W-:Y:S01]  /*1430*/  FFMA R61, R12.reuse, R9, R61 ;  /* 0x000000090c3d7223 */ /* 0x040fe2000000003d */
[C---:B------:R-:W-:Y:S01]  /*1440*/  FFMA R13, R9.reuse, R13, R24 ;  /* 0x0000000d090d7223 */ /* 0x040fe20000000018 */
[----:B------:R-:W-:Y:S01]  /*1450*/  FFMA R29, R9, R14, R29 ;  /* 0x0000000e091d7223 */ /* 0x000fe2000000001d */
[----:B------:R-:W-:Y:S01]  /*1460*/  FFMA R27, R12, R41, R27 ;  /* 0x000000290c1b7223 */ /* 0x000fe2000000001b */
[-C--:B------:R-:W-:Y:S01]  /*1470*/  FFMA R40, R41, R15.reuse, R40 ;  /* 0x0000000f29287223 */ /* 0x080fe20000000028 */
[-C--:B------:R-:W-:Y:S01]  /*1480*/  FFMA R60, R45, R15.reuse, R60 ;  /* 0x0000000f2d3c7223 */ /* 0x080fe2000000003c */
[----:B------:R-:W-:Y:S01]  /*1490*/  FFMA R52, R9, R15, R52 ;  /* 0x0000000f09347223 */ /* 0x000fe20000000034 */
[----:B-----5:R-:W-:Y:S01]  /*14a0*/  FFMA R53, R16, R34, R53 ;  /* 0x0000002210357223 */ /* 0x020fe20000000035 */
[C---:B------:R-:W-:Y:S01]  /*14b0*/  FFMA R8, R34.reuse, R17, R25 ;  /* 0x0000001122087223 */ /* 0x040fe20000000019 */
[CC--:B------:R-:W-:Y:S01]  /*14c0*/  FFMA R31, R34.reuse, R18.reuse, R31 ;  /* 0x00000012221f7223 */ /* 0x0c0fe2000000001f */
[----:B------:R-:W-:Y:S01]  /*14d0*/  FFMA R32, R34, R19, R32 ;  /* 0x0000001322207223 */ /* 0x000fe20000000020 */
[----:B------:R-:W-:Y:S01]  /*14e0*/  FFMA R55, R42, R18, R55 ;  /* 0x000000122a377223 */ /* 0x000fe20000000037 */
[----:B------:R-:W-:Y:S01]  /*14f0*/  FFMA R57, R16, R46, R57 ;  /* 0x0000002e10397223 */ /* 0x000fe20000000039 */
[CC--:B------:R-:W-:Y:S01]  /*1500*/  FFMA R14, R46.reuse, R17.reuse, R37 ;  /* 0x000000112e0e7223 */ /* 0x0c0fe20000000025 */
[----:B------:R-:W-:Y:S01]  /*1510*/  FFMA R59, R46, R18, R59 ;  /* 0x000000122e3b7223 */ /* 0x000fe2000000003b */
[----:B------:R-:W-:Y:S01]  /*1520*/  FFMA R61, R16, R10, R61 ;  /* 0x0000000a103d7223 */ /* 0x000fe2000000003d */
[CC--:B------:R-:W-:Y:S01]  /*1530*/  FFMA R24, R10.reuse, R17.reuse, R13 ;  /* 0x000000110a187223 */ /* 0x0c0fe2000000000d */
[----:B------:R-:W-:Y:S01]  /*1540*/  FFMA R29, R10, R18, R29 ;  /* 0x000000120a1d7223 */ /* 0x000fe2000000001d */
[----:B------:R-:W-:Y:S01]  /*1550*/  FFMA R27, R16, R42, R27 ;  /* 0x0000002a101b7223 */ /* 0x000fe2000000001b */
[C---:B------:R-:W-:Y:S01]  /*1560*/  FFMA R12, R42.reuse, R17, R33 ;  /* 0x000000112a0c7223 */ /* 0x040fe20000000021 */
[-C--:B------:R-:W-:Y:S01]  /*1570*/  FFMA R40, R42, R19.reuse, R40 ;  /* 0x000000132a287223 */ /* 0x080fe20000000028 */
[-C--:B------:R-:W-:Y:S01]  /*1580*/  FFMA R60, R46, R19.reuse, R60 ;  /* 0x000000132e3c7223 */ /* 0x080fe2000000003c */
[----:B------:R-:W-:Y:S01]  /*1590*/  FFMA R10, R10, R19, R52 ;  /* 0x000000130a0a7223 */ /* 0x000fe20000000034 */
[C---:B-1----:R-:W-:Y:S01]  /*15a0*/  FFMA R18, R20.reuse, R35, R53 ;  /* 0x0000002314127223 */ /* 0x042fe20000000035 */
[C---:B------:R-:W-:Y:S01]  /*15b0*/  FFMA R17, R35.reuse, R21, R8 ;  /* 0x0000001523117223 */ /* 0x040fe20000000008 */
[CC--:B------:R-:W-:Y:S01]  /*15c0*/  FFMA R16, R35.reuse, R22.reuse, R31 ;  /* 0x0000001623107223 */ /* 0x0c0fe2000000001f */
[----:B------:R-:W-:Y:S01]  /*15d0*/  FFMA R35, R35, R23, R32 ;  /* 0x0000001723237223 */ /* 0x000fe20000000020 */
[-C--:B------:R-:W-:Y:S01]  /*15e0*/  FFMA R33, R43, R22.reuse, R55 ;  /* 0x000000162b217223 */ /* 0x080fe20000000037 */
[C---:B------:R-:W-:Y:S01]  /*15f0*/  FFMA R46, R20.reuse, R47, R57 ;  /* 0x0000002f142e7223 */ /* 0x040fe20000000039 */
[C---:B------:R-:W-:Y:S01]  /*1600*/  FFMA R45, R47.reuse, R21, R14 ;  /* 0x000000152f2d7223 */ /* 0x040fe2000000000e */
[-C--:B------:R-:W-:Y:S01]  /*1610*/  FFMA R44, R47, R22.reuse, R59 ;  /* 0x000000162f2c7223 */ /* 0x080fe2000000003b */
[C---:B------:R-:W-:Y:S01]  /*1620*/  FFMA R19, R20.reuse, R43, R27 ;  /* 0x0000002b14137223 */ /* 0x040fe2000000001b */
[C---:B------:R-:W-:Y:S01]  /*1630*/  FFMA R32, R43.reuse, R21, R12 ;  /* 0x000000152b207223 */ /* 0x040fe2000000000c */
[-C--:B------:R-:W-:Y:S01]  /*1640*/  FFMA R52, R43, R23.reuse, R40 ;  /* 0x000000172b347223 */ /* 0x080fe20000000028 */
[----:B------:R-:W-:Y:S01]  /*1650*/  FFMA R47, R47, R23, R60 ;  /* 0x000000172f2f7223 */ /* 0x000fe2000000003c */
[----:B------:R-:W-:Y:S01]  /*1660*/  FFMA R54, R20, R11, R61 ;  /* 0x0000000b14367223 */ /* 0x000fe2000000003d */
[C---:B------:R-:W-:Y:S01]  /*1670*/  FFMA R55, R11.reuse, R21, R24 ;  /* 0x000000150b377223 */ /* 0x040fe20000000018 */
[C---:B------:R-:W-:Y:S01]  /*1680*/  FFMA R34, R11.reuse, R22, R29 ;  /* 0x000000160b227223 */ /* 0x040fe2000000001d */
[----:B------:R-:W-:Y:S01]  /*1690*/  FFMA R53, R11, R23, R10 ;  /* 0x000000170b357223 */ /* 0x000fe2000000000a */
[----:B------:R-:W-:-:S02]  /*16a0*/  IADD3 R6, PT, PT, R6, 0x10, RZ ;  /* 0x0000001006067810 */ /* 0x000fc40007ffe0ff */
[----:B------:R-:W-:Y:S02]  /*16b0*/  IADD3 R7, PT, PT, R7, 0x4, RZ ;  /* 0x0000000407077810 */ /* 0x000fe40007ffe0ff */
[----:B------:R-:W-:Y:S02]  /*16c0*/  LEA R3, R51, R3, 0x4 ;  /* 0x0000000333037211 */ /* 0x000fe400078e20ff */
[----:B------:R-:W-:Y:S01]  /*16d0*/  IADD3 R2, PT, PT, R2, 0x4, RZ ;  /* 0x0000000402027810 */ /* 0x000fe20007ffe0ff */
[----:B------:R-:W-:Y:S06]  /*16e0*/  BAR.SYNC.DEFER_BLOCKING 0x0 ;  /* 0x0000000000007b1d */ /* 0x000fec0000010000 */
[----:B------:R-:W-:Y:S05]  /*16f0*/  BRA.U !UP0, `(.L_x_1) ;  /* 0xffffffed08207547 */ /* 0x000fea000b83ffff */
.L_x_0:
[----:B------:R-:W0:Y:S01]  /*1700*/  S2R R3, SR_TID.X ;  /* 0x0000000000037919 */ /* 0x000e220000002100 */
[----:B------:R-:W1:Y:S01]  /*1710*/  LDCU.64 UR6, c[0x0][0x398] ;  /* 0x00007300ff0677ac */ /* 0x000e620008000a00 */
[----:B------:R-:W2:Y:S01]  /*1720*/  S2R R2, SR_TID.Y ;  /* 0x0000000000027919 */ /* 0x000ea20000002200 */
[----:B0-----:R-:W-:-:S04]  /*1730*/  LEA R12, R0, R3, 0x4 ;  /* 0x00000003000c7211 */ /* 0x001fc800078e20ff */
[----:B------:R-:W-:Y:S02]  /*1740*/  SHF.L.U32 R12, R12, 0x2, RZ ;  /* 0x000000020c0c7819 */ /* 0x000fe400000006ff */
[----:B--2---:R-:W-:Y:S01]  /*1750*/  LEA R0, R2, UR5, 0x2 ;  /* 0x0000000502007c11 */ /* 0x004fe2000f8e10ff */
[----:B------:R-:W0:Y:S01]  /*1760*/  LDCU.64 UR4, c[0x0][0x390] ;  /* 0x00007200ff0477ac */ /* 0x000e220008000a00 */
[C---:B-1----:R-:W-:Y:S02]  /*1770*/  ISETP.GE.AND P1, PT, R12.reuse, UR7, PT ;  /* 0x000000070c007c0c */ /* 0x042fe4000bf26270 */
[----:B------:R-:W-:Y:S01]  /*1780*/  ISETP.GE.AND P0, PT, R12, UR7, PT ;  /* 0x000000070c007c0c */ /* 0x000fe2000bf06270 */
[C---:B------:R-:W-:Y:S01]  /*1790*/  IMAD R9, R0.reuse, UR7, RZ ;  /* 0x0000000700097c24 */ /* 0x040fe2000f8e02ff */
[C---:B------:R-:W-:Y:S02]  /*17a0*/  ISETP.LT.AND P1, PT, R0.reuse, UR6, !P1 ;  /* 0x0000000600007c0c */ /* 0x040fe4000cf21270 */
[----:B------:R-:W-:-:S02]  /*17b0*/  IADD3 R14, PT, PT, R0, 0x1, RZ ;  /* 0x00000001000e7810 */ /* 0x000fc40007ffe0ff */
[----:B------:R-:W-:Y:S02]  /*17c0*/  IADD3 R2, PT, PT, R12, 0x1, RZ ;  /* 0x000000010c027810 */ /* 0x000fe40007ffe0ff */
[----:B------:R-:W-:Y:S02]  /*17d0*/  ISETP.GE.OR P5, PT, R14, UR6, P0 ;  /* 0x000000060e007c0c */ /* 0x000fe400087a6670 */
[----:B------:R-:W-:Y:S02]  /*17e0*/  ISETP.GE.AND P3, PT, R2, UR7, PT ;  /* 0x0000000702007c0c */ /* 0x000fe4000bf66270 */
[----:B------:R-:W-:Y:S02]  /*17f0*/  IADD3 R10, PT, PT, R12, 0x2, RZ ;  /* 0x000000020c0a7810 */ /* 0x000fe40007ffe0ff */
[----:B------:R-:W-:Y:S01]  /*1800*/  ISETP.GE.OR P6, PT, R0, UR6, P3 ;  /* 0x0000000600007c0c */ /* 0x000fe20009fc6670 */
[----:B------:R-:W1:Y:S01]  /*1810*/  @P1 LDC.64 R4, c[0x0][0x390] ;  /* 0x0000e400ff041b82 */ /* 0x000e620000000a00 */
[----:B------:R-:W-:-:S02]  /*1820*/  @P1 IADD3 R3, PT, PT, R12, R9, RZ ;  /* 0x000000090c031210 */ /* 0x000fc40007ffe0ff */
[----:B------:R-:W-:Y:S02]  /*1830*/  IADD3 R11, PT, PT, R9, UR7, RZ ;  /* 0x00000007090b7c10 */ /* 0x000fe4000fffe0ff */
[----:B------:R-:W-:Y:S02]  /*1840*/  IADD3 R13, PT, PT, R0, 0x2, RZ ;  /* 0x00000002000d7810 */ /* 0x000fe40007ffe0ff */
[----:B------:R-:W-:Y:S01]  /*1850*/  IADD3 R15, PT, PT, R11, UR7, RZ ;  /* 0x000000070b0f7c10 */ /* 0x000fe2000fffe0ff */
[----:B------:R-:W2:Y:S01]  /*1860*/  @!P5 LDC.64 R6, c[0x0][0x390] ;  /* 0x0000e400ff06db82 */ /* 0x000ea20000000a00 */
[----:B-1----:R-:W-:Y:S01]  /*1870*/  @P1 IMAD.WIDE R4, R3, 0x4, R4 ;  /* 0x0000000403041825 */ /* 0x002fe200078e0204 */
[----:B------:R-:W-:-:S04]  /*1880*/  IADD3 R3, P2, PT, R12, R9, RZ ;  /* 0x000000090c037210 */ /* 0x000fc80007f5e0ff */
[----:B------:R-:W-:Y:S01]  /*1890*/  LEA.HI.X.SX32 R8, R9, RZ, 0x1, P2 ;  /* 0x000000ff09087211 */ /* 0x000fe200010f0eff */
[----:B------:R1:W-:Y:S01]  /*18a0*/  @P1 STG.E desc[UR10][R4.64], R18 ;  /* 0x0000001204001986 */ /* 0x0003e2000c10190a */
[C---:B0-----:R-:W-:Y:S02]  /*18b0*/  LEA R2, P4, R3.reuse, UR4, 0x2 ;  /* 0x0000000403027c11 */ /* 0x041fe4000f8810ff */
[----:B------:R-:W-:Y:S02]  /*18c0*/  ISETP.GE.AND P2, PT, R10, UR7, PT ;  /* 0x000000070a007c0c */ /* 0x000fe4000bf46270 */
[----:B------:R-:W-:Y:S02]  /*18d0*/  IADD3 R10, PT, PT, R12, 0x3, RZ ;  /* 0x000000030c0a7810 */ /* 0x000fe40007ffe0ff */
[----:B------:R-:W-:Y:S02]  /*18e0*/  LEA.HI.X R3, R3, UR5, R8, 0x2, P4 ;  /* 0x0000000503037c11 */ /* 0x000fe4000a0f1408 */
[----:B------:R-:W-:-:S02]  /*18f0*/  ISETP.GE.OR P4, PT, R0, UR6, P2 ;  /* 0x0000000600007c0c */ /* 0x000fc40009786670 */
[----:B------:R-:W-:Y:S01]  /*1900*/  ISETP.GE.AND P1, PT, R10, UR7, PT ;  /* 0x000000070a007c0c */ /* 0x000fe2000bf26270 */
[----:B------:R-:W-:Y:S01]  /*1910*/  @!P6 STG.E desc[UR10][R2.64+0x4], R17 ;  /* 0x000004110200e986 */ /* 0x000fe2000c10190a */
[----:B------:R-:W-:Y:S02]  /*1920*/  @!P5 IADD3 R9, PT, PT, R12, R11, RZ ;  /* 0x0000000b0c09d210 */ /* 0x000fe40007ffe0ff */
[C---:B------:R-:W-:Y:S02]  /*1930*/  ISETP.GE.OR P6, PT, R0.reuse, UR6, P1 ;  /* 0x0000000600007c0c */ /* 0x040fe40008fc6670 */
[----:B------:R-:W-:Y:S01]  /*1940*/  IADD3 R0, PT, PT, R0, 0x3, RZ ;  /* 0x0000000300007810 */ /* 0x000fe20007ffe0ff */
[----:B--2---:R-:W-:-:S04]  /*1950*/  @!P5 IMAD.WIDE R6, R9, 0x4, R6 ;  /* 0x000000040906d825 */ /* 0x004fc800078e0206 */
[----:B------:R-:W-:Y:S01]  /*1960*/  @!P4 STG.E desc[UR10][R2.64+0x8], R16 ;  /* 0x000008100200c986 */ /* 0x000fe2000c10190a */
[----:B------:R-:W-:Y:S02]  /*1970*/  ISETP.GE.OR P4, PT, R13, UR6, P0 ;  /* 0x000000060d007c0c */ /* 0x000fe40008786670 */
[----:B------:R-:W-:-:S03]  /*1980*/  ISETP.GE.OR P0, PT, R0, UR6, P0 ;  /* 0x0000000600007c0c */ /* 0x000fc60008706670 */
[----:B------:R0:W-:Y:S01]  /*1990*/  @!P6 STG.E desc[UR10][R2.64+0xc], R35 ;  /* 0x00000c230200e986 */ /* 0x0001e2000c10190a */
[----:B-1----:R-:W-:-:S03]  /*19a0*/  IADD3 R5, P6, PT, R12, R11, RZ ;  /* 0x0000000b0c057210 */ /* 0x002fc60007fde0ff */
[----:B------:R1:W-:Y:S01]  /*19b0*/  @!P5 STG.E desc[UR10][R6.64], R19 ;  /* 0x000000130600d986 */ /* 0x0003e2000c10190a */
[----:B------:R-:W-:Y:S02]  /*19c0*/  ISETP.GE.OR P5, PT, R14, UR6, P3 ;  /* 0x000000060e007c0c */ /* 0x000fe40009fa6670 */
[----:B------:R-:W-:Y:S01]  /*19d0*/  LEA.HI.X.SX32 R10, R11, RZ, 0x1, P6 ;  /* 0x000000ff0b0a7211 */ /* 0x000fe200030f0eff */
[----:B------:R-:W2:Y:S01]  /*19e0*/  @!P4 LDC.64 R8, c[0x0][0x390] ;  /* 0x0000e400ff08cb82 */ /* 0x000ea20000000a00 */
[C---:B------:R-:W-:Y:S02]  /*19f0*/  LEA R4, P6, R5.reuse, UR4, 0x2 ;  /* 0x0000000405047c11 */ /* 0x040fe4000f8c10ff */
[----:B0-----:R-:W-:Y:S02]  /*1a00*/  @!P4 IADD3 R3, PT, PT, R12, R15, RZ ;  /* 0x0000000f0c03c210 */ /* 0x001fe40007ffe0ff */
[----:B------:R-:W-:Y:S02]  /*1a10*/  LEA.HI.X R5, R5, UR5, R10, 0x2, P6 ;  /* 0x0000000505057c11 */ /* 0x000fe4000b0f140a */
[C---:B------:R-:W-:Y:S01]  /*1a20*/  ISETP.GE.OR P6, PT, R14.reuse, UR6, P2 ;  /* 0x000000060e007c0c */ /* 0x040fe200097c6670 */
[----:B------:R-:W0:Y:S02]  /*1a30*/  @!P0 LDC.64 R10, c[0x0][0x390] ;  /* 0x0000e400ff0a8b82 */ /* 0x000e240000000a00 */
[----:B------:R-:W-:Y:S01]  /*1a40*/  @!P5 STG.E desc[UR10][R4.64+0x4], R32 ;  /* 0x000004200400d986 */ /* 0x000fe2000c10190a */
[----:B------:R-:W-:-:S09]  /*1a50*/  ISETP.GE.OR P5, PT, R14, UR6, P1 ;  /* 0x000000060e007c0c */ /* 0x000fd20008fa6670 */
[----:B------:R-:W-:Y:S01]  /*1a60*/  @!P6 STG.E desc[UR10][R4.64+0x8], R33 ;  /* 0x000008210400e986 */ /* 0x000fe2000c10190a */
[----:B-1----:R-:W-:Y:S01]  /*1a70*/  IADD3 R7, P6, PT, R12, R15, RZ ;  /* 0x0000000f0c077210 */ /* 0x002fe20007fde0ff */
[----:B--2---:R-:W-:Y:S02]  /*1a80*/  @!P4 IMAD.WIDE R2, R3, 0x4, R8 ;  /* 0x000000040302c825 */ /* 0x004fe400078e0208 */
[----:B------:R1:W-:Y:S01]  /*1a90*/  @!P5 STG.E desc[UR10][R4.64+0xc], R52 ;  /* 0x00000c340400d986 */ /* 0x0003e2000c10190a */
[----:B------:R-:W-:Y:S02]  /*1aa0*/  ISETP.GE.OR P5, PT, R13, UR6, P3 ;  /* 0x000000060d007c0c */ /* 0x000fe40009fa6670 */
[----:B------:R-:W-:Y:S01]  /*1ab0*/  LEA.HI.X.SX32 R8, R15, RZ, 0x1, P6 ;  /* 0x000000ff0f087211 */ /* 0x000fe200030f0eff */
[----:B------:R0:W-:Y:S01]  /*1ac0*/  @!P4 STG.E desc[UR10][R2.64], R46 ;  /* 0x0000002e0200c986 */ /* 0x0001e2000c10190a */
[----:B------:R-:W-:Y:S02]  /*1ad0*/  LEA R6, P6, R7, UR4, 0x2 ;  /* 0x0000000407067c11 */ /* 0x000fe4000f8c10ff */
[----:B------:R-:W-:-:S02]  /*1ae0*/  IADD3 R15, PT, PT, R15, UR7, RZ ;  /* 0x000000070f0f7c10 */ /* 0x000fc4000fffe0ff */
[----:B------:R-:W-:Y:S02]  /*1af0*/  LEA.HI.X R7, R7, UR5, R8, 0x2, P6 ;  /* 0x0000000507077c11 */ /* 0x000fe4000b0f1408 */
[C---:B------:R-:W-:Y:S02]  /*1b00*/  ISETP.GE.OR P4, PT, R13.reuse, UR6, P2 ;  /* 0x000000060d007c0c */ /* 0x040fe40009786670 */
[----:B------:R-:W-:Y:S01]  /*1b10*/  ISETP.GE.OR P6, PT, R13, UR6, P1 ;  /* 0x000000060d007c0c */ /* 0x000fe20008fc6670 */
[----:B------:R2:W-:Y:S01]  /*1b20*/  @!P5 STG.E desc[UR10][R6.64+0x4], R45 ;  /* 0x0000042d0600d986 */ /* 0x0005e2000c10190a */
[----:B------:R-:W-:Y:S02]  /*1b30*/  IADD3 R8, P5, PT, R12, R15, RZ ;  /* 0x0000000f0c087210 */ /* 0x000fe40007fbe0ff */
[C---:B------:R-:W-:Y:S02]  /*1b40*/  ISETP.GE.OR P3, PT, R0.reuse, UR6, P3 ;  /* 0x0000000600007c0c */ /* 0x040fe40009f66670 */
[----:B------:R-:W-:-:S02]  /*1b50*/  ISETP.GE.OR P2, PT, R0, UR6, P2 ;  /* 0x0000000600007c0c */ /* 0x000fc40009746670 */
[----:B------:R-:W-:Y:S02]  /*1b60*/  ISETP.GE.OR P1, PT, R0, UR6, P1 ;  /* 0x0000000600007c0c */ /* 0x000fe40008f26670 */
[----:B-1----:R-:W-:Y:S01]  /*1b70*/  @!P0 IADD3 R5, PT, PT, R12, R15, RZ ;  /* 0x0000000f0c058210 */ /* 0x002fe20007ffe0ff */
[----:B------:R2:W-:Y:S01]  /*1b80*/  @!P4 STG.E desc[UR10][R6.64+0x8], R44 ;  /* 0x0000082c0600c986 */ /* 0x0005e2000c10190a */
[----:B------:R-:W-:Y:S02]  /*1b90*/  LEA.HI.X.SX32 R15, R15, RZ, 0x1, P5 ;  /* 0x000000ff0f0f7211 */ /* 0x000fe400028f0eff */
[C---:B------:R-:W-:Y:S01]  /*1ba0*/  LEA R4, P5, R8.reuse, UR4, 0x2 ;  /* 0x0000000408047c11 */ /* 0x040fe2000f8a10ff */
[----:B0-----:R-:W-:Y:S01]  /*1bb0*/  @!P0 IMAD.WIDE R2, R5, 0x4, R10 ;  /* 0x0000000405028825 */ /* 0x001fe200078e020a */
[----:B------:R2:W-:Y:S02]  /*1bc0*/  @!P6 STG.E desc[UR10][R6.64+0xc], R47 ;  /* 0x00000c2f0600e986 */ /* 0x0005e4000c10190a */
[----:B------:R-:W-:-:S02]  /*1bd0*/  LEA.HI.X R5, R8, UR5, R15, 0x2, P5 ;  /* 0x0000000508057c11 */ /* 0x000fc4000a8f140f */
[----:B------:R2:W-:Y:S04]  /*1be0*/  @!P0 STG.E desc[UR10][R2.64], R54 ;  /* 0x0000003602008986 */ /* 0x0005e8000c10190a */
[----:B------:R2:W-:Y:S04]  /*1bf0*/  @!P3 STG.E desc[UR10][R4.64+0x4], R55 ;  /* 0x000004370400b986 */ /* 0x0005e8000c10190a */
[----:B------:R2:W-:Y:S01]  /*1c00*/  @!P2 STG.E desc[UR10][R4.64+0x8], R34 ;  /* 0x000008220400a986 */ /* 0x0005e2000c10190a */
[----:B------:R-:W-:Y:S05]  /*1c10*/  @P1 EXIT ;  /* 0x000000000000194d */ /* 0x000fea0003800000 */
[----:B------:R-:W-:Y:S01]  /*1c20*/  STG.E desc[UR10][R4.64+0xc], R53 ;  /* 0x00000c3504007986 */ /* 0x000fe2000c10190a */
[----:B------:R-:W-:Y:S05]  /*1c30*/  EXIT ;  /* 0x000000000000794d */ /* 0x000fea0003800000 */
.L_x_2:
[----:B------:R-:W-:-:S00]  /*1c40*/  BRA `(.L_x_2) ;  /* 0xfffffffc00fc7947 */ /* 0x000fc0000383ffff */
[----:B------:R-:W-:-:S00]  /*1c50*/  NOP ;  /* 0x0000000000007918 */ /* 0x000fc00000000000 */
        /* <DEDUP_REMOVED lines=10> */
.L_x_22:


//--------------------- .text._Z12coarseMatMulPKfS0_Pfiii --------------------------
	.section	.text._Z12coarseMatMulPKfS0_Pfiii,"ax",@progbits
	.align	128
        .global         _Z12coarseMatMulPKfS0_Pfiii
        .type           _Z12coarseMatMulPKfS0_Pfiii,@function
        .size           _Z12coarseMatMulPKfS0_Pfiii,(.L_x_23 - _Z12coarseMatMulPKfS0_Pfiii)
        .other          _Z12coarseMatMulPKfS0_Pfiii,@"STO_CUDA_ENTRY STV_DEFAULT"
_Z12coarseMatMulPKfS0_Pfiii:
.text._Z12coarseMatMulPKfS0_Pfiii:
[----:B------:R-:W-:Y:S01]  /*0000*/  LDC R1, c[0x0][0x37c] ;  /* 0x0000df00ff017b82 */ /* 0x000fe20000000800 */
[----:B------:R-:W0:Y:S01]  /*0010*/  LDCU UR4, c[0x0][0x3a0] ;  /* 0x00007400ff0477ac */ /* 0x000e220008000800 */
[----:B------:R-:W1:Y:S01]  /*0020*/  S2R R51, SR_TID.X ;  /* 0x0000000000337919 */ /* 0x000e620000002100 */
[----:B------:R-:W-:Y:S01]  /*0030*/  HFMA2 R45, -RZ, RZ, 0, 0 ;  /* 0x00000000ff2d7431 */ /* 0x000fe200000001ff */
[----:B------:R-:W-:Y:S01]  /*0040*/  CS2R R28, SRZ ;  /* 0x00000000001c7805 */ /* 0x000fe2000001ff00 */
[----:B------:R-:W-:Y:S01]  /*0050*/  IMAD.MOV.U32 R49, RZ, RZ, RZ ;  /* 0x000000ffff317224 */ /* 0x000fe200078e00ff */
[----:B------:R-:W2:Y:S01]  /*0060*/  S2R R30, SR_TID.Y ;  /* 0x00000000001e7919 */ /* 0x000ea20000002200 */
[----:B------:R-:W-:Y:S01]  /*0070*/  IMAD.MOV.U32 R47, RZ, RZ, RZ ;  /* 0x000000ffff2f7224 */ /* 0x000fe200078e00ff */
[----:B------:R-:W-:Y:S01]  /*0080*/  CS2R R26, SRZ ;  /* 0x00000000001a7805 */ /* 0x000fe2000001ff00 */
[----:B------:R-:W-:Y:S01]  /*0090*/  IMAD.MOV.U32 R35, RZ, RZ, RZ ;  /* 0x000000ffff237224 */ /* 0x000fe200078e00ff */
[----:B------:R-:W-:Y:S01]  /*00a0*/  MOV R31, RZ ;  /* 0x000000ff001f7202 */ /* 0x000fe20000000f00 */
[----:B------:R-:W-:Y:S01]  /*00b0*/  IMAD.MOV.U32 R33, RZ, RZ, RZ ;  /* 0x000000ffff217224 */ /* 0x000fe200078e00ff */
[----:B------:R-:W-:-:S02]  /*00c0*/  CS2R R24, SRZ ;  /* 0x0000000000187805 */ /* 0x000fc4000001ff00 */
[----:B------:R-:W-:Y:S02]  /*00d0*/  CS2R R14, SRZ ;  /* 0x00000000000e7805 */ /* 0x000fe4000001ff00 */
[----:B------:R-:W-:Y:S01]  /*00e0*/  CS2R R12, SRZ ;  /* 0x00000000000c7805 */ /* 0x000fe2000001ff00 */
[----:B------:R-:W3:Y:S01]  /*00f0*/  LDCU.64 UR8, c[0x0][0x358] ;  /* 0x00006b00ff0877ac */ /* 0x000ee20008000a00 */
[----:B0-----:R-:W-:-:S09]  /*0100*/  UISETP.GE.AND UP0, UPT, UR4, 0x1, UPT ;  /* 0x000000010400788c */ /* 0x001fd2000bf06270 */
[----:B------:R-:W-:Y:S05]  /*0110*/  BRA.U !UP0, `(.L_x_3) ;  /* 0x0000000d08347547 */ /* 0x000fea000b800000 */
[----:B------:R-:W0:Y:S01]  /*0120*/  S2R R6, SR_CTAID.X ;  /* 0x0000000000067919 */ /* 0x000e220000002500 */
[----:B------:R-:W1:Y:S01]  /*0130*/  LDCU UR7, c[0x0][0x360] ;  /* 0x00006c00ff0777ac */ /* 0x000e620008000800 */
[----:B------:R-:W4:Y:S01]  /*0140*/  S2UR UR6, SR_CgaCtaId ;  /* 0x00000000000679c3 */ /* 0x000f220000008800 */
[----:B------:R-:W-:Y:S01]  /*0150*/  IMAD.MOV.U32 R28, RZ, RZ, RZ ;  /* 0x000000ffff1c7224 */ /* 0x000fe200078e00ff */
[----:B------:R-:W-:Y:S02]  /*0160*/  UMOV UR4, 0x400 ;  /* 0x0000040000047882 */ /* 0x000fe40000000000 */
[----:B------:R-:W-:Y:S01]  /*0170*/  UIADD3 UR5, UPT, UPT, UR4, 0x4000, URZ ;  /* 0x0000400004057890 */ /* 0x000fe2000fffe0ff */
[----:B-12---:R-:W-:-:S04]  /*0180*/  IMAD R10, R30, UR7, R51 ;  /* 0x000000071e0a7c24 */ /* 0x006fc8000f8e0233 */
[C---:B------:R-:W-:Y:S01]  /*0190*/  VIADD R7, R10.reuse, 0x300 ;  /* 0x000003000a077836 */ /* 0x040fe20000000000 */
[C---:B------:R-:W-:Y:S01]  /*01a0*/  IADD3 R8, PT, PT, R10.reuse, 0x200, RZ ;  /* 0x000002000a087810 */ /* 0x040fe20007ffe0ff */
[C---:B------:R-:W-:Y:S01]  /*01b0*/  VIADD R9, R10.reuse, 0x100 ;  /* 0x000001000a097836 */ /* 0x040fe20000000000 */
[----:B----4-:R-:W-:Y:S01]  /*01c0*/  ULEA UR5, UR6, UR5, 0x18 ;  /* 0x0000000506057291 */ /* 0x010fe2000f8ec0ff */
[----:B------:R-:W-:Y:S01]  /*01d0*/  LOP3.LUT R11, R10, 0x3f, RZ, 0xc0, !PT ;  /* 0x0000003f0a0b7812 */ /* 0x000fe200078ec0ff */
[----:B------:R-:W-:Y:S01]  /*01e0*/  ULEA UR4, UR6, UR4, 0x18 ;  /* 0x0000000406047291 */ /* 0x000fe2000f8ec0ff */
[----:B------:R-:W-:Y:S02]  /*01f0*/  SHF.R.U32.HI R10, RZ, 0x6, R10 ;  /* 0x00000006ff0a7819 */ /* 0x000fe4000001160a */
[----:B------:R-:W-:Y:S01]  /*0200*/  SHF.R.U32.HI R7, RZ, 0x6, R7 ;  /* 0x00000006ff077819 */ /* 0x000fe20000011607 */
[----:B0-----:R-:W-:Y:S01]  /*0210*/  IMAD R6, R6, 0x40, R11 ;  /* 0x0000004006067824 */ /* 0x001fe200078e020b */
[----:B------:R-:W-:-:S02]  /*0220*/  SHF.R.U32.HI R9, RZ, 0x6, R9 ;  /* 0x00000006ff097819 */ /* 0x000fc40000011609 */
[----:B------:R-:W-:Y:S02]  /*0230*/  SHF.R.U32.HI R8, RZ, 0x6, R8 ;  /* 0x00000006ff087819 */ /* 0x000fe40000011608 */
[C---:B------:R-:W-:Y:S02]  /*0240*/  LEA R5, R10.reuse, UR5, 0x8 ;  /* 0x000000050a057c11 */ /* 0x040fe4000f8e40ff */
[----:B------:R-:W-:Y:S02]  /*0250*/  LEA R0, R7, UR5, 0x8 ;  /* 0x0000000507007c11 */ /* 0x000fe4000f8e40ff */
[----:B------:R-:W-:Y:S02]  /*0260*/  LEA R4, R10, UR4, 0x8 ;  /* 0x000000040a047c11 */ /* 0x000fe4000f8e40ff */
[----:B------:R-:W-:Y:S02]  /*0270*/  LEA R3, R9, UR4, 0x8 ;  /* 0x0000000409037c11 */ /* 0x000fe4000f8e40ff */
[----:B------:R-:W-:Y:S01]  /*0280*/  LEA R2, R8, UR4, 0x8 ;  /* 0x0000000408027c11 */ /* 0x000fe2000f8e40ff */
[----:B------:R-:W-:-:S06]  /*0290*/  UMOV UR4, URZ ;  /* 0x000000ff00047c82 */ /* 0x000fcc0008000000 */
.L_x_6:
[----:B------:R-:W0:Y:S01]  /*02a0*/  S2R R48, SR_CTAID.Y ;  /* 0x0000000000307919 */ /* 0x000e220000002600 */
[----:B------:R-:W1:Y:S01]  /*02b0*/  LDCU UR7, c[0x0][0x3a0] ;  /* 0x00007400ff0777ac */ /* 0x000e620008000800 */
[----:B------:R-:W-:Y:S01]  /*02c0*/  IADD3 R20, PT, PT, R11, UR4, RZ ;  /* 0x000000040b147c10 */ /* 0x000fe2000fffe0ff */
[----:B------:R-:W-:Y:S01]  /*02d0*/  VIADD R37, R9, UR4 ;  /* 0x0000000409257c36 */ /* 0x000fe20008000000 */
[----:B------:R-:W2:Y:S01]  /*02e0*/  LDCU UR5, c[0x0][0x39c] ;  /* 0x00007380ff0577ac */ /* 0x000ea20008000800 */
[----:B------:R-:W-:Y:S02]  /*02f0*/  VIADD R21, R8, UR4 ;  /* 0x0000000408157c36 */ /* 0x000fe40008000000 */
[----:B------:R-:W-:Y:S01]  /*0300*/  VIADD R23, R7, UR4 ;  /* 0x0000000407177c36 */ /* 0x000fe20008000000 */
[----:B------:R-:W4:Y:S01]  /*0310*/  LDCU UR6, c[0x0][0x398] ;  /* 0x00007300ff0677ac */ /* 0x000f220008000800 */
[----:B------:R-:W-:Y:S02]  /*0320*/  VIADD R39, R10, UR4 ;  /* 0x000000040a277c36 */ /* 0x000fe40008000000 */
[----:B------:R-:W-:Y:S01]  /*0330*/  IMAD.SHL.U32 R41, R11, 0x4, RZ ;  /* 0x000000040b297824 */ /* 0x000fe200078e00ff */
[----:B-1----:R-:W-:Y:S01]  /*0340*/  ISETP.GE.AND P3, PT, R20, UR7, PT ;  /* 0x0000000714007c0c */ /* 0x002fe2000bf66270 */
[----:B--2---:R-:W-:-:S02]  /*0350*/  IMAD R50, R37, UR5, R6 ;  /* 0x0000000525327c24 */ /* 0x004fc4000f8e0206 */
[--C-:B------:R-:W-:Y:S02]  /*0360*/  IMAD R46, R21, UR5, R6.reuse ;  /* 0x00000005152e7c24 */ /* 0x100fe4000f8e0206 */
[--C-:B------:R-:W-:Y:S02]  /*0370*/  IMAD R53, R23, UR5, R6.reuse ;  /* 0x0000000517357c24 */ /* 0x100fe4000f8e0206 */
[----:B------:R-:W-:Y:S01]  /*0380*/  IMAD R42, R39, UR5, R6 ;  /* 0x00000005272a7c24 */ /* 0x000fe2000f8e0206 */
[----:B------:R-:W-:Y:S01]  /*0390*/  UMOV UR5, URZ ;  /* 0x000000ff00057c82 */ /* 0x000fe20008000000 */
[C---:B0-----:R-:W-:Y:S01]  /*03a0*/  LEA R38, R48.reuse, R9, 0x6 ;  /* 0x0000000930267211 */ /* 0x041fe200078e30ff */
[C---:B------:R-:W-:Y:S02]  /*03b0*/  IMAD R22, R48.reuse, 0x40, R8 ;  /* 0x0000004030167824 */ /* 0x040fe400078e0208 */
[C---:B------:R-:W-:Y:S01]  /*03c0*/  IMAD R36, R48.reuse, 0x40, R7 ;  /* 0x0000004030247824 */ /* 0x040fe200078e0207 */
[----:B------:R-:W-:Y:S01]  /*03d0*/  LEA R48, R48, R10, 0x6 ;  /* 0x0000000a30307211 */ /* 0x000fe200078e30ff */
[----:B------:R-:W-:-:S02]  /*03e0*/  IMAD R44, R38, UR7, R11 ;  /* 0x00000007262c7c24 */ /* 0x000fc4000f8e020b */
[--C-:B------:R-:W-:Y:S02]  /*03f0*/  IMAD R57, R22, UR7, R11.reuse ;  /* 0x0000000716397c24 */ /* 0x100fe4000f8e020b */
[--C-:B------:R-:W-:Y:S01]  /*0400*/  IMAD R59, R48, UR7, R11.reuse ;  /* 0x00000007303b7c24 */ /* 0x100fe2000f8e020b */
[----:B------:R-:W-:Y:S01]  /*0410*/  IADD3 R44, PT, PT, R44, UR4, RZ ;  /* 0x000000042c2c7c10 */ /* 0x000fe2000fffe0ff */
[----:B------:R-:W-:Y:S02]  /*0420*/  IMAD R43, R36, UR7, R11 ;  /* 0x00000007242b7c24 */ /* 0x000fe4000f8e020b */
[----:B------:R-:W-:Y:S01]  /*0430*/  VIADD R57, R57, UR4 ;  /* 0x0000000439397c36 */ /* 0x000fe20008000000 */
[----:B------:R-:W-:Y:S01]  /*0440*/  IADD3 R59, PT, PT, R59, UR4, RZ ;  /* 0x000000043b3b7c10 */ /* 0x000fe2000fffe0ff */
[----:B------:R-:W-:Y:S01]  /*0450*/  VIADD R43, R43, UR4 ;  /* 0x000000042b2b7c36 */ /* 0x000fe20008000000 */
[----:B------:R-:W-:-:S04]  /*0460*/  UIADD3 UR4, UPT, UPT, UR4, 0x40, URZ ;  /* 0x0000004004047890 */ /* 0x000fc8000fffe0ff */
[----:B----4-:R-:W-:-:S11]  /*0470*/  UISETP.GE.AND UP1, UPT, UR4, UR7, UPT ;  /* 0x000000070400728c */ /* 0x010fd6000bf26270 */
.L_x_4:
[----:B0-----:R-:W0:Y:S01]  /*0480*/  LDC R55, c[0x0][0x39c] ;  /* 0x0000e700ff377b82 */ /* 0x001e220000000800 */
[----:B------:R-:W-:-:S07]  /*0490*/  ISETP.GE.OR P5, PT, R48, UR6, P3 ;  /* 0x0000000630007c0c */ /* 0x000fce0009fa6670 */
[----:B------:R-:W1:Y:S08]  /*04a0*/  LDC R52, c[0x0][0x3a0] ;  /* 0x0000e800ff347b82 */ /* 0x000e700000000800 */
[----:B------:R-:W2:Y:S01]  /*04b0*/  @!P5 LDC.64 R60, c[0x0][0x380] ;  /* 0x0000e000ff3cdb82 */ /* 0x000ea20000000a00 */
[----:B0-----:R-:W-:-:S04]  /*04c0*/  ISETP.GE.AND P0, PT, R6, R55, PT ;  /* 0x000000370600720c */ /* 0x001fc80003f06270 */
[-C--:B-1----:R-:W-:Y:S02]  /*04d0*/  ISETP.GE.OR P2, PT, R39, R52.reuse, P0 ;  /* 0x000000342700720c */ /* 0x082fe40000746670 */
[----:B------:R-:W-:Y:S02]  /*04e0*/  ISETP.GE.AND P1, PT, R20, R52, PT ;  /* 0x000000341400720c */ /* 0x000fe40003f26270 */
[----:B------:R-:W-:Y:S02]  /*04f0*/  ISETP.GE.AND P0, PT, R6, R55, PT ;  /* 0x000000370600720c */ /* 0x000fe40003f06270 */
[----:B------:R-:W-:Y:S01]  /*0500*/  ISETP.LT.AND P6, PT, R38, UR6, !P1 ;  /* 0x0000000626007c0c */ /* 0x000fe2000cfc1270 */
[----:B--2---:R-:W-:-:S06]  /*0510*/  @!P5 IMAD.WIDE.U32 R60, R59, 0x4, R60 ;  /* 0x000000043b3cd825 */ /* 0x004fcc00078e003c */
[----:B------:R-:W0:Y:S01]  /*0520*/  @!P2 LDC.64 R18, c[0x0][0x388] ;  /* 0x0000e200ff12ab82 */ /* 0x000e220000000a00 */
[----:B------:R-:W-:Y:S01]  /*0530*/  ISETP.LT.AND P4, PT, R37, R52, !P0 ;  /* 0x000000342500720c */ /* 0x000fe20004781270 */
[----:B---3--:R-:W2:Y:S06]  /*0540*/  @!P5 LDG.E R60, desc[UR8][R60.64] ;  /* 0x000000083c3cd981 */ /* 0x008eac000c1e1900 */
[----:B------:R-:W1:Y:S01]  /*0550*/  @P6 LDC.64 R16, c[0x0][0x380] ;  /* 0x0000e000ff106b82 */ /* 0x000e620000000a00 */
[----:B0-----:R-:W-:-:S05]  /*0560*/  @!P2 IMAD.WIDE R18, R42, 0x4, R18 ;  /* 0x000000042a12a825 */ /* 0x001fca00078e0212 */
[----:B------:R1:W3:Y:S02]  /*0570*/  @!P2 LDG.E R34, desc[UR8][R18.64] ;  /* 0x000000081222a981 */ /* 0x0002e4000c1e1900 */
[----:B-1----:R-:W-:Y:S02]  /*0580*/  @P6 IMAD.WIDE.U32 R18, R44, 0x4, R16 ;  /* 0x000000042c126825 */ /* 0x002fe400078e0010 */
[----:B------:R-:W0:Y:S03]  /*0590*/  @P4 LDC.64 R16, c[0x0][0x388] ;  /* 0x0000e200ff104b82 */ /* 0x000e260000000a00 */
[----:B------:R1:W4:Y:S01]  /*05a0*/  @P6 LDG.E R40, desc[UR8][R18.64] ;  /* 0x0000000812286981 */ /* 0x000322000c1e1900 */
[----:B0-----:R-:W-:-:S05]  /*05b0*/  @P4 IMAD.WIDE R16, R50, 0x4, R16 ;  /* 0x0000000432104825 */ /* 0x001fca00078e0210 */
[----:B------:R0:W5:Y:S01]  /*05c0*/  @P4 LDG.E R58, desc[UR8][R16.64] ;  /* 0x00000008103a4981 */ /* 0x000162000c1e1900 */
[----:B------:R-:W0:Y:S01]  /*05d0*/  S2UR UR10, SR_CgaCtaId ;  /* 0x00000000000a79c3 */ /* 0x000e220000008800 */
[----:B------:R-:W-:Y:S02]  /*05e0*/  UMOV UR7, 0x400 ;  /* 0x0000040000077882 */ /* 0x000fe40000000000 */
[----:B-1----:R-:W-:Y:S02]  /*05f0*/  @!P4 IMAD.U32 R18, RZ, RZ, UR7 ;  /* 0x00000007ff12ce24 */ /* 0x002fe4000f8e00ff */
[----:B------:R-:W-:Y:S02]  /*0600*/  IMAD.IADD R54, R4, 0x1, R41 ;  /* 0x0000000104367824 */ /* 0x000fe400078e0229 */
[----:B------:R-:W-:Y:S01]  /*0610*/  @!P4 VIADD R32, R18, 0x4000 ;  /* 0x000040001220c836 */ /* 0x000fe20000000000 */
[----:B------:R-:W-:Y:S02]  /*0620*/  @P4 MOV R18, UR7 ;  /* 0x0000000700124c02 */ /* 0x000fe40008000f00 */
[----:B0-----:R-:W-:-:S04]  /*0630*/  @!P4 MOV R19, UR10 ;  /* 0x0000000a0013cc02 */ /* 0x001fc80008000f00 */
[----:B------:R-:W-:-:S05]  /*0640*/  @!P4 LEA R32, R19, R32, 0x18 ;  /* 0x000000201320c211 */ /* 0x000fca00078ec0ff */
[----:B------:R-:W-:Y:S02]  /*0650*/  @!P4 IMAD R16, R9, 0x100, R32 ;  /* 0x000001000910c824 */ /* 0x000fe400078e0220 */
[----:B------:R-:W-:Y:S01]  /*0660*/  @P4 IMAD.U32 R19, RZ, RZ, UR10 ;  /* 0x0000000aff134e24 */ /* 0x000fe2000f8e00ff */
[----:B------:R-:W-:Y:S01]  /*0670*/  IADD3 R56, PT, PT, R5, R41, RZ ;  /* 0x0000002905387210 */ /* 0x000fe20007ffe0ff */
[--C-:B------:R-:W-:Y:S01]  /*0680*/  IMAD.IADD R61, R3, 0x1, R41.reuse ;  /* 0x00000001033d7824 */ /* 0x100fe200078e0229 */
[----:B--2---:R-:W-:Y:S04]  /*0690*/  @!P5 STS [R54], R60 ;  /* 0x0000003c3600d388 */ /* 0x004fe80000000800 */
[----:B------:R0:W-:Y:S01]  /*06a0*/  @P5 STS [R54], RZ ;  /* 0x000000ff36005388 */ /* 0x0001e20000000800 */
[----:B------:R-:W-:Y:S01]  /*06b0*/  ISETP.LT.AND P5, PT, R22, UR6, !P1 ;  /* 0x0000000616007c0c */ /* 0x000fe2000cfa1270 */
[----:B0-----:R-:W-:Y:S01]  /*06c0*/  @!P4 IMAD.IADD R54, R16, 0x1, R41 ;  /* 0x000000011036c824 */ /* 0x001fe200078e0229 */
[----:B------:R-:W-:-:S04]  /*06d0*/  @P4 IADD3 R16, PT, PT, R18, 0x4000, RZ ;  /* 0x0000400012104810 */ /* 0x000fc80007ffe0ff */
[----:B------:R-:W-:-:S07]  /*06e0*/  @P4 LEA R32, R19, R16, 0x18 ;  /* 0x0000001013204211 */ /* 0x000fce00078ec0ff */
[----:B------:R-:W0:Y:S01]  /*06f0*/  @P5 LDC.64 R16, c[0x0][0x380] ;  /* 0x0000e000ff105b82 */ /* 0x000e220000000a00 */
[----:B------:R-:W-:Y:S01]  /*0700*/  ISETP.LT.AND P1, PT, R36, UR6, !P1 ;  /* 0x0000000624007c0c */ /* 0x000fe2000cf21270 */
[----:B---3--:R1:W-:Y:S04]  /*0710*/  @!P2 STS [R56], R34 ;  /* 0x000000223800a388 */ /* 0x0083e80000000800 */
[----:B------:R-:W-:Y:S01]  /*0720*/  @P2 STS [R56], RZ ;  /* 0x000000ff38002388 */ /* 0x000fe20000000800 */
[-C--:B------:R-:W-:Y:S02]  /*0730*/  ISETP.LT.AND P2, PT, R21, R52.reuse, !P0 ;  /* 0x000000341500720c */ /* 0x080fe40004741270 */
[----:B------:R-:W-:Y:S01]  /*0740*/  ISETP.LT.AND P0, PT, R23, R52, !P0 ;  /* 0x000000341700720c */ /* 0x000fe20004701270 */
[----:B-1----:R-:W-:Y:S01]  /*0750*/  @P4 IMAD R34, R9, 0x100, R32 ;  /* 0x0000010009224824 */ /* 0x002fe200078e0220 */
[----:B------:R-:W-:Y:S04]  /*0760*/  @!P6 STS [R61], RZ ;  /* 0x000000ff3d00e388 */ /* 0x000fe80000000800 */
[----:B----4-:R1:W-:Y:S01]  /*0770*/  @P6 STS [R61], R40 ;  /* 0x000000283d006388 */ /* 0x0103e20000000800 */
[----:B0-----:R-:W-:-:S03]  /*0780*/  @P5 IMAD.WIDE.U32 R16, R57, 0x4, R16 ;  /* 0x0000000439105825 */ /* 0x001fc600078e0010 */
[----:B------:R0:W-:Y:S01]  /*0790*/  @!P4 STS [R54], RZ ;  /* 0x000000ff3600c388 */ /* 0x0001e20000000800 */
[----:B-1----:R-:W-:Y:S01]  /*07a0*/  @P4 IADD3 R40, PT, PT, R34, R41, RZ ;  /* 0x0000002922284210 */ /* 0x002fe20007ffe0ff */
[----:B------:R-:W1:Y:S01]  /*07b0*/  @P2 LDC.64 R60, c[0x0][0x388] ;  /* 0x0000e200ff3c2b82 */ /* 0x000e620000000a00 */
[-C--:B------:R-:W-:Y:S01]  /*07c0*/  @!P1 LEA R34, R19, R18.reuse, 0x18 ;  /* 0x0000001213229211 */ /* 0x080fe200078ec0ff */
[----:B0-----:R0:W2:Y:S06]  /*07d0*/  @P5 LDG.E R54, desc[UR8][R16.64] ;  /* 0x0000000810365981 */ /* 0x0010ac000c1e1900 */
[----:B0-----:R-:W0:Y:S01]  /*07e0*/  @P0 LDC.64 R16, c[0x0][0x388] ;  /* 0x0000e200ff100b82 */ /* 0x001e220000000a00 */
[----:B-----5:R3:W-:Y:S02]  /*07f0*/  @P4 STS [R40], R58 ;  /* 0x0000003a28004388 */ /* 0x0207e40000000800 */
[----:B---3--:R-:W-:Y:S01]  /*0800*/  @!P1 IMAD R40, R7, 0x100, R34 ;  /* 0x0000010007289824 */ /* 0x008fe200078e0222 */
[----:B------:R-:W-:-:S04]  /*0810*/  @P1 LEA R34, R19, R18, 0x18 ;  /* 0x0000001213221211 */ /* 0x000fc800078ec0ff */
[----:B------:R-:W3:Y:S01]  /*0820*/  @P1 LDC.64 R18, c[0x0][0x380] ;  /* 0x0000e000ff121b82 */ /* 0x000ee20000000a00 */
[----:B-1----:R-:W-:-:S05]  /*0830*/  @P2 IMAD.WIDE R60, R46, 0x4, R60 ;  /* 0x000000042e3c2825 */ /* 0x002fca00078e023c */
[----:B------:R-:W4:Y:S01]  /*0840*/  @P2 LDG.E R56, desc[UR8][R60.64] ;  /* 0x000000083c382981 */ /* 0x000f22000c1e1900 */
[----:B0-----:R-:W-:-:S05]  /*0850*/  @P0 IMAD.WIDE R16, R53, 0x4, R16 ;  /* 0x0000000435100825 */ /* 0x001fca00078e0210 */
[----:B------:R0:W5:Y:S01]  /*0860*/  @P0 LDG.E R58, desc[UR8][R16.64] ;  /* 0x00000008103a0981 */ /* 0x000162000c1e1900 */
[----:B---3--:R-:W-:-:S06]  /*0870*/  @P1 IMAD.WIDE.U32 R18, R43, 0x4, R18 ;  /* 0x000000042b121825 */ /* 0x008fcc00078e0012 */
[----:B------:R1:W3:Y:S01]  /*0880*/  @P1 LDG.E R18, desc[UR8][R18.64] ;  /* 0x0000000812121981 */ /* 0x0002e2000c1e1900 */
[C---:B0-----:R-:W-:Y:S01]  /*0890*/  @!P2 IMAD R16, R8.reuse, 0x100, R32 ;  /* 0x000001000810a824 */ /* 0x041fe200078e0220 */
[----:B------:R-:W-:-:S03]  /*08a0*/  @P2 LEA R61, R8, R32, 0x8 ;  /* 0x00000020083d2211 */ /* 0x000fc600078e40ff */
[--C-:B------:R-:W-:Y:S02]  /*08b0*/  @!P2 IMAD.IADD R60, R16, 0x1, R41.reuse ;  /* 0x00000001103ca824 */ /* 0x100fe400078e0229 */
[----:B------:R-:W-:Y:S01]  /*08c0*/  @P1 IMAD R16, R7, 0x100, R34 ;  /* 0x0000010007101824 */ /* 0x000fe200078e0222 */
[-C--:B-1----:R-:W-:Y:S02]  /*08d0*/  IADD3 R19, PT, PT, R2, R41.reuse, RZ ;  /* 0x0000002902137210 */ /* 0x082fe40007ffe0ff */
[-C--:B------:R-:W-:Y:S01]  /*08e0*/  @P2 IADD3 R61, PT, PT, R61, R41.reuse, RZ ;  /* 0x000000293d3d2210 */ /* 0x080fe20007ffe0ff */
[----:B------:R-:W-:Y:S01]  /*08f0*/  @P1 IMAD.IADD R16, R16, 0x1, R41 ;  /* 0x0000000110101824 */ /* 0x000fe200078e0229 */
[-C--:B------:R-:W-:Y:S01]  /*0900*/  @!P1 IADD3 R40, PT, PT, R40, R41.reuse, RZ ;  /* 0x0000002928289210 */ /* 0x080fe20007ffe0ff */
[----:B------:R0:W-:Y:S01]  /*0910*/  @!P5 STS [R19], RZ ;  /* 0x000000ff1300d388 */ /* 0x0001e20000000800 */
[----:B------:R-:W-:Y:S01]  /*0920*/  IADD3 R17, PT, PT, R0, R41, RZ ;  /* 0x0000002900117210 */ /* 0x000fe20007ffe0ff */
[----:B------:R-:W-:-:S04]  /*0930*/  UIADD3 UR5, UPT, UPT, UR5, 0x4, URZ ;  /* 0x0000000405057890 */ /* 0x000fc8000fffe0ff */
[----:B------:R-:W-:Y:S01]  /*0940*/  UISETP.NE.AND UP0, UPT, UR5, 0x10, UPT ;  /* 0x000000100500788c */ /* 0x000fe2000bf05270 */
[C---:B------:R-:W-:Y:S01]  /*0950*/  IMAD R59, R52.reuse, 0x10, R59 ;  /* 0x00000010343b7824 */ /* 0x040fe200078e023b */
[C---:B------:R-:W-:Y:S01]  /*0960*/  LEA R44, R52.reuse, R44, 0x4 ;  /* 0x0000002c342c7211 */ /* 0x040fe200078e20ff */
[C---:B------:R-:W-:Y:S01]  /*0970*/  IMAD R57, R52.reuse, 0x10, R57 ;  /* 0x0000001034397824 */ /* 0x040fe200078e0239 */
[----:B------:R-:W-:Y:S01]  /*0980*/  LEA R43, R52, R43, 0x4 ;  /* 0x0000002b342b7211 */ /* 0x000fe200078e20ff */
[C---:B------:R-:W-:Y:S01]  /*0990*/  IMAD R42, R55.reuse, 0x10, R42 ;  /* 0x00000010372a7824 */ /* 0x040fe200078e022a */
[C---:B------:R-:W-:Y:S01]  /*09a0*/  LEA R50, R55.reuse, R50, 0x4 ;  /* 0x0000003237327211 */ /* 0x040fe200078e20ff */
[C---:B------:R-:W-:Y:S01]  /*09b0*/  IMAD R46, R55.reuse, 0x10, R46 ;  /* 0x00000010372e7824 */ /* 0x040fe200078e022e */
[----:B------:R-:W-:Y:S01]  /*09c0*/  LEA R53, R55, R53, 0x4 ;  /* 0x0000003537357211 */ /* 0x000fe200078e20ff */
[----:B------:R-:W-:Y:S01]  /*09d0*/  VIADD R48, R48, 0x10 ;  /* 0x0000001030307836 */ /* 0x000fe20000000000 */
[----:B------:R-:W-:Y:S01]  /*09e0*/  IADD3 R39, PT, PT, R39, 0x10, RZ ;  /* 0x0000001027277810 */ /* 0x000fe20007ffe0ff */
[----:B------:R-:W-:Y:S01]  /*09f0*/  VIADD R38, R38, 0x10 ;  /* 0x0000001026267836 */ /* 0x000fe20000000000 */
[----:B------:R-:W-:Y:S01]  /*0a00*/  IADD3 R22, PT, PT, R22, 0x10, RZ ;  /* 0x0000001016167810 */ /* 0x000fe20007ffe0ff */
[----:B------:R-:W-:Y:S01]  /*0a10*/  VIADD R36, R36, 0x10 ;  /* 0x0000001024247836 */ /* 0x000fe20000000000 */
[----:B------:R-:W-:Y:S01]  /*0a20*/  IADD3 R37, PT, PT, R37, 0x10, RZ ;  /* 0x0000001025257810 */ /* 0x000fe20007ffe0ff */
[----:B------:R-:W-:Y:S01]  /*0a30*/  VIADD R21, R21, 0x10 ;  /* 0x0000001015157836 */ /* 0x000fe20000000000 */
[----:B------:R-:W-:Y:S01]  /*0a40*/  IADD3 R23, PT, PT, R23, 0x10, RZ ;  /* 0x0000001017177810 */ /* 0x000fe20007ffe0ff */
[----:B------:R-:W-:Y:S01]  /*0a50*/  VIADD R41, R41, 0x1000 ;  /* 0x0000100029297836 */ /* 0x000fe20000000000 */
[----:B--2---:R0:W-:Y:S04]  /*0a60*/  @P5 STS [R19], R54 ;  /* 0x0000003613005388 */ /* 0x0041e80000000800 */
[----:B------:R0:W-:Y:S04]  /*0a70*/  @!P2 STS [R60], RZ ;  /* 0x000000ff3c00a388 */ /* 0x0001e80000000800 */
[----:B----4-:R0:W-:Y:S04]  /*0a80*/  @P2 STS [R61], R56 ;  /* 0x000000383d002388 */ /* 0x0101e80000000800 */
[----:B------:R0:W-:Y:S04]  /*0a90*/  @!P1 STS [R40], RZ ;  /* 0x000000ff28009388 */ /* 0x0001e80000000800 */
[----:B---3--:R0:W-:Y:S04]  /*0aa0*/  @P1 STS [R16], R18 ;  /* 0x0000001210001388 */ /* 0x0081e80000000800 */
[----:B------:R0:W-:Y:S04]  /*0ab0*/  @!P0 STS [R17], RZ ;  /* 0x000000ff11008388 */ /* 0x0001e80000000800 */
[----:B-----5:R0:W-:Y:S01]  /*0ac0*/  @P0 STS [R17], R58 ;  /* 0x0000003a11000388 */ /* 0x0201e20000000800 */
[----:B------:R-:W-:Y:S05]  /*0ad0*/  BRA.U UP0, `(.L_x_4) ;  /* 0xfffffff900687547 */ /* 0x000fea000b83ffff */
[----:B------:R-:W-:Y:S01]  /*0ae0*/  BAR.SYNC.DEFER_BLOCKING 0x0 ;  /* 0x0000000000007b1d */ /* 0x000fe20000010000 */
[----:B------:R-:W-:-:S07]  /*0af0*/  HFMA2 R53, -RZ, RZ, 0, 0 ;  /* 0x00000000ff357431 */ /* 0x000fce00000001ff */
.L_x_5:
[C---:B0-----:R-:W-:Y:S01]  /*0b00*/  IMAD R17, R53.reuse, 0x4, R34 ;  /* 0x0000000435117824 */ /* 0x041fe200078e0222 */
[C---:B------:R-:W-:Y:S01]  /*0b10*/  LEA R16, R53.reuse, R32, 0x8 ;  /* 0x0000002035107211 */ /* 0x040fe200078e40ff */
[----:B------:R-:W-:Y:S02]  /*0b20*/  VIADD R53, R53, 0x2 ;  /* 0x0000000235357836 */ /* 0x000fe40000000000 */
[----:B------:R-:W-:Y:S01]  /*0b30*/  IMAD R46, R30, 0x400, R17 ;  /* 0x000004001e2e7824 */ /* 0x000fe200078e0211 */
[----:B------:R-:W-:Y:S02]  /*0b40*/  LEA R44, R51, R16, 0x4 ;  /* 0x00000010332c7211 */ /* 0x000fe400078e20ff */
[----:B------:R-:W-:Y:S02]  /*0b50*/  ISETP.NE.AND P0, PT, R53, 0x40, PT ;  /* 0x000000403500780c */ /* 0x000fe40003f05270 */
[----:B------:R-:W-:Y:S04]  /*0b60*/  LDS.64 R36, [R46] ;  /* 0x000000002e247984 */ /* 0x000fe80000000a00 */
[----:B------:R-:W0:Y:S04]  /*0b70*/  LDS.128 R16, [R44] ;  /* 0x000000002c107984 */ /* 0x000e280000000c00 */
[----:B------:R-:W1:Y:S04]  /*0b80*/  LDS.64 R38, [R46+0x100] ;  /* 0x000100002e267984 */ /* 0x000e680000000a00 */
[----:B------:R-:W2:Y:S04]  /*0b90*/  LDS.64 R40, [R46+0x200] ;  /* 0x000200002e287984 */ /* 0x000ea80000000a00 */
[----:B------:R-:W3:Y:S04]  /*0ba0*/  LDS.64 R42, [R46+0x300] ;  /* 0x000300002e2a7984 */ /* 0x000ee80000000a00 */
[----:B------:R-:W4:Y:S01]  /*0bb0*/  LDS.128 R20, [R44+0x100] ;  /* 0x000100002c147984 */ /* 0x000f220000000c00 */
[C---:B0-----:R-:W-:Y:S01]  /*0bc0*/  FFMA R13, R36.reuse, R16, R13 ;  /* 0x00000010240d7223 */ /* 0x041fe2000000000d */
[C---:B------:R-:W-:Y:S01]  /*0bd0*/  FFMA R12, R36.reuse, R17, R12 ;  /* 0x00000011240c7223 */ /* 0x040fe2000000000c */
[C---:B------:R-:W-:Y:S01]  /*0be0*/  FFMA R15, R36.reuse, R18, R15 ;  /* 0x00000012240f7223 */ /* 0x040fe2000000000f */
[----:B------:R-:W-:Y:S01]  /*0bf0*/  FFMA R14, R36, R19, R14 ;  /* 0x00000013240e7223 */ /* 0x000fe2000000000e */
[----:B-1----:R-:W-:Y:S01]  /*0c00*/  FFMA R25, R16, R38, R25 ;  /* 0x0000002610197223 */ /* 0x002fe20000000019 */
[C---:B------:R-:W-:Y:S01]  /*0c10*/  FFMA R36, R38.reuse, R17, R27 ;  /* 0x0000001126247223 */ /* 0x040fe2000000001b */
[C---:B------:R-:W-:Y:S01]  /*0c20*/  FFMA R29, R38.reuse, R18, R29 ;  /* 0x00000012261d7223 */ /* 0x040fe2000000001d */
[----:B------:R-:W-:Y:S01]  /*0c30*/  FFMA R24, R38, R19, R24 ;  /* 0x0000001326187223 */ /* 0x000fe20000000018 */
[----:B--2---:R-:W-:Y:S01]  /*0c40*/  FFMA R31, R16, R40, R31 ;  /* 0x00000028101f7223 */ /* 0x004fe2000000001f */
[C---:B------:R-:W-:Y:S01]  /*0c50*/  FFMA R38, R40.reuse, R17, R33 ;  /* 0x0000001128267223 */ /* 0x040fe20000000021 */
[C---:B------:R-:W-:Y:S01]  /*0c60*/  FFMA R35, R40.reuse, R18, R35 ;  /* 0x0000001228237223 */ /* 0x040fe20000000023 */
[----:B------:R-:W-:Y:S01]  /*0c70*/  FFMA R26, R40, R19, R26 ;  /* 0x00000013281a7223 */ /* 0x000fe2000000001a */
[----:B---3--:R-:W-:Y:S01]  /*0c80*/  FFMA R45, R16, R42, R45 ;  /* 0x0000002a102d7223 */ /* 0x008fe2000000002d */
[C---:B------:R-:W-:Y:S01]  /*0c90*/  FFMA R16, R42.reuse, R17, R47 ;  /* 0x000000112a107223 */ /* 0x040fe2000000002f */
[C---:B------:R-:W-:Y:S01]  /*0ca0*/  FFMA R49, R42.reuse, R18, R49 ;  /* 0x000000122a317223 */ /* 0x040fe20000000031 */
[----:B------:R-:W-:Y:S01]  /*0cb0*/  FFMA R28, R42, R19, R28 ;  /* 0x000000132a1c7223 */ /* 0x000fe2000000001c */
[C---:B----4-:R-:W-:Y:S01]  /*0cc0*/  FFMA R13, R20.reuse, R37, R13 ;  /* 0x00000025140d7223 */ /* 0x050fe2000000000d */
[C---:B------:R-:W-:Y:S01]  /*0cd0*/  FFMA R12, R37.reuse, R21, R12 ;  /* 0x00000015250c7223 */ /* 0x040fe2000000000c */
[C---:B------:R-:W-:Y:S01]  /*0ce0*/  FFMA R15, R37.reuse, R22, R15 ;  /* 0x00000016250f7223 */ /* 0x040fe2000000000f */
[----:B------:R-:W-:Y:S01]  /*0cf0*/  FFMA R14, R37, R23, R14 ;  /* 0x00000017250e7223 */ /* 0x000fe2000000000e */
[-C--:B------:R-:W-:Y:S01]  /*0d00*/  FFMA R25, R20, R39.reuse, R25 ;  /* 0x0000002714197223 */ /* 0x080fe20000000019 */
[-C--:B------:R-:W-:Y:S01]  /*0d10*/  FFMA R27, R21, R39.reuse, R36 ;  /* 0x00000027151b7223 */ /* 0x080fe20000000024 */
[-C--:B------:R-:W-:Y:S01]  /*0d20*/  FFMA R29, R22, R39.reuse, R29 ;  /* 0x00000027161d7223 */ /* 0x080fe2000000001d */
        /* <DEDUP_REMOVED lines=9> */
[----:B------:R-:W-:Y:S06]  /*0dc0*/  @P0 BRA `(.L_x_5) ;  /* 0xfffffffc004c0947 */ /* 0x000fec000383ffff */
[----:B------:R-:W-:Y:S06]  /*0dd0*/  BAR.SYNC.DEFER_BLOCKING 0x0 ;  /* 0x0000000000007b1d */ /* 0x000fec0000010000 */
[----:B------:R-:W-:Y:S05]  /*0de0*/  BRA.U !UP1, `(.L_x_6) ;  /* 0xfffffff5092c7547 */ /* 0x000fea000b83ffff */
.L_x_3:
[----:B------:R-:W1:Y:S01]  /*0df0*/  S2R R16, SR_CTAID.X ;  /* 0x0000000000107919 */ /* 0x000e620000002500 */
[----:B------:R-:W0:Y:S01]  /*0e00*/  LDCU.64 UR6, c[0x0][0x398] ;  /* 0x00007300ff0677ac */ /* 0x000e220008000a00 */
[----:B------:R-:W2:Y:S01]  /*0e10*/  S2R R3, SR_CTAID.Y ;  /* 0x0000000000037919 */ /* 0x000ea20000002600 */
[----:B------:R-:W4:Y:S01]  /*0e20*/  LDCU.64 UR4, c[0x0][0x390] ;  /* 0x00007200ff0477ac */ /* 0x000f220008000a00 */
[----:B-1----:R-:W-:Y:S01]  /*0e30*/  LEA R16, R16, R51, 0x4 ;  /* 0x0000003310107211 */ /* 0x002fe200078e20ff */
[----:B--2---:R-:W-:-:S03]  /*0e40*/  IMAD R0, R3, 0x10, R30 ;  /* 0x0000001003007824 */ /* 0x004fc600078e021e */
[----:B------:R-:W-:Y:S01]  /*0e50*/  SHF.L.U32 R16, R16, 0x2, RZ ;  /* 0x0000000210107819 */ /* 0x000fe200000006ff */
[----:B------:R-:W-:-:S03]  /*0e60*/  IMAD.SHL.U32 R0, R0, 0x4, RZ ;  /* 0x0000000400007824 */ /* 0x000fc600078e00ff */
[C---:B0-----:R-:W-:Y:S01]  /*0e70*/  ISETP.GE.AND P0, PT, R16.reuse, UR7, PT ;  /* 0x0000000710007c0c */ /* 0x041fe2000bf06270 */
[C---:B------:R-:W-:Y:S01]  /*0e80*/  VIADD R2, R16.reuse, 0x1 ;  /* 0x0000000110027836 */ /* 0x040fe20000000000 */
[----:B------:R-:W-:Y:S01]  /*0e90*/  ISETP.GE.AND P1, PT, R16, UR7, PT ;  /* 0x0000000710007c0c */ /* 0x000fe2000bf26270 */
[C---:B------:R-:W-:Y:S01]  /*0ea0*/  IMAD R9, R0.reuse, UR7, RZ ;  /* 0x0000000700097c24 */ /* 0x040fe2000f8e02ff */
[----:B------:R-:W-:Y:S01]  /*0eb0*/  ISETP.LT.AND P0, PT, R0, UR6, !P0 ;  /* 0x0000000600007c0c */ /* 0x000fe2000c701270 */
[----:B------:R-:W-:Y:S01]  /*0ec0*/  VIADD R10, R16, 0x2 ;  /* 0x00000002100a7836 */ /* 0x000fe20000000000 */
[----:B------:R-:W-:Y:S01]  /*0ed0*/  IADD3 R18, PT, PT, R0, 0x1, RZ ;  /* 0x0000000100127810 */ /* 0x000fe20007ffe0ff */
[----:B------:R-:W-:Y:S01]  /*0ee0*/  VIADD R11, R9, UR7 ;  /* 0x00000007090b7c36 */ /* 0x000fe20008000000 */
[----:B------:R-:W-:Y:S02]  /*0ef0*/  ISETP.GE.AND P3, PT, R2, UR7, PT ;  /* 0x0000000702007c0c */ /* 0x000fe4000bf66270 */
[----:B------:R-:W-:-:S02]  /*0f00*/  ISETP.GE.OR P4, PT, R18, UR6, P1 ;  /* 0x0000000612007c0c */ /* 0x000fc40008f86670 */
[C---:B------:R-:W-:Y:S02]  /*0f10*/  ISETP.GE.OR P6, PT, R0.reuse, UR6, P3 ;  /* 0x0000000600007c0c */ /* 0x040fe40009fc6670 */
[----:B------:R-:W-:-:S03]  /*0f20*/  IADD3 R17, PT, PT, R0, 0x2, RZ ;  /* 0x0000000200117810 */ /* 0x000fc60007ffe0ff */
[----:B------:R-:W0:Y:S01]  /*0f30*/  @P0 LDC.64 R4, c[0x0][0x390] ;  /* 0x0000e400ff040b82 */ /* 0x000e220000000a00 */
[----:B------:R-:W-:-:S07]  /*0f40*/  @P0 IADD3 R3, PT, PT, R16, R9, RZ ;  /* 0x0000000910030210 */ /* 0x000fce0007ffe0ff */
[----:B------:R-:W1:Y:S01]  /*0f50*/  @!P4 LDC.64 R6, c[0x0][0x390] ;  /* 0x0000e400ff06cb82 */ /* 0x000e620000000a00 */
[----:B0-----:R-:W-:Y:S01]  /*0f60*/  @P0 IMAD.WIDE R4, R3, 0x4, R4 ;  /* 0x0000000403040825 */ /* 0x001fe200078e0204 */
[----:B------:R-:W-:-:S04]  /*0f70*/  IADD3 R3, P2, PT, R16, R9, RZ ;  /* 0x0000000910037210 */ /* 0x000fc80007f5e0ff */
[----:B------:R-:W-:Y:S01]  /*0f80*/  LEA.HI.X.SX32 R8, R9, RZ, 0x1, P2 ;  /* 0x000000ff09087211 */ /* 0x000fe200010f0eff */
[----:B---3--:R0:W-:Y:S01]  /*0f90*/  @P0 STG.E desc[UR8][R4.64], R13 ;  /* 0x0000000d04000986 */ /* 0x0081e2000c101908 */
[----:B----4-:R-:W-:Y:S01]  /*0fa0*/  LEA R2, P5, R3, UR4, 0x2 ;  /* 0x0000000403027c11 */ /* 0x010fe2000f8a10ff */
[----:B------:R-:W-:Y:S01]  /*0fb0*/  @!P4 IMAD.IADD R9, R16, 0x1, R11 ;  /* 0x000000011009c824 */ /* 0x000fe200078e020b */
[----:B------:R-:W-:Y:S02]  /*0fc0*/  ISETP.GE.AND P2, PT, R10, UR7, PT ;  /* 0x000000070a007c0c */ /* 0x000fe4000bf46270 */
[----:B------:R-:W-:Y:S01]  /*0fd0*/  IADD3 R10, PT, PT, R16, 0x3, RZ ;  /* 0x00000003100a7810 */ /* 0x000fe20007ffe0ff */
[----:B-1----:R-:W-:Y:S01]  /*0fe0*/  @!P4 IMAD.WIDE R6, R9, 0x4, R6 ;  /* 0x000000040906c825 */ /* 0x002fe200078e0206 */
[----:B------:R-:W-:Y:S02]  /*0ff0*/  LEA.HI.X R3, R3, UR5, R8, 0x2, P5 ;  /* 0x0000000503037c11 */ /* 0x000fe4000a8f1408 */
[----:B------:R-:W-:-:S02]  /*1000*/  ISETP.GE.OR P5, PT, R0, UR6, P2 ;  /* 0x0000000600007c0c */ /* 0x000fc400097a6670 */
[----:B------:R-:W-:Y:S01]  /*1010*/  ISETP.GE.AND P0, PT, R10, UR7, PT ;  /* 0x000000070a007c0c */ /* 0x000fe2000bf06270 */
[----:B------:R-:W-:Y:S01]  /*1020*/  @!P6 STG.E desc[UR8][R2.64+0x4], R12 ;  /* 0x0000040c0200e986 */ /* 0x000fe2000c101908 */
[----:B0-----:R-:W-:Y:S02]  /*1030*/  VIADD R13, R11, UR7 ;  /* 0x000000070b0d7c36 */ /* 0x001fe40008000000 */
[C---:B------:R-:W-:Y:S02]  /*1040*/  ISETP.GE.OR P6, PT, R0.reuse, UR6, P0 ;  /* 0x0000000600007c0c */ /* 0x040fe400087c6670 */
[----:B------:R-:W-:-:S05]  /*1050*/  IADD3 R0, PT, PT, R0, 0x3, RZ ;  /* 0x0000000300007810 */ /* 0x000fca0007ffe0ff */
[----:B------:R-:W-:Y:S01]  /*1060*/  @!P5 STG.E desc[UR8][R2.64+0x8], R15 ;  /* 0x0000080f0200d986 */ /* 0x000fe2000c101908 */
[----:B------:R-:W-:Y:S02]  /*1070*/  ISETP.GE.OR P5, PT, R17, UR6, P1 ;  /* 0x0000000611007c0c */ /* 0x000fe40008fa6670 */
[----:B------:R-:W-:-:S03]  /*1080*/  ISETP.GE.OR P1, PT, R0, UR6, P1 ;  /* 0x0000000600007c0c */ /* 0x000fc60008f26670 */
[----:B------:R0:W-:Y:S01]  /*1090*/  @!P6 STG.E desc[UR8][R2.64+0xc], R14 ;  /* 0x00000c0e0200e986 */ /* 0x0001e2000c101908 */
[----:B------:R-:W-:-:S03]  /*10a0*/  IADD3 R5, P6, PT, R16, R11, RZ ;  /* 0x0000000b10057210 */ /* 0x000fc60007fde0ff */
        /* <DEDUP_REMOVED lines=16> */
[C---:B------:R-:W-:Y:S01]  /*11b0*/  LEA.HI.X.SX32 R8, R13.reuse, RZ, 0x1, P6 ;  /* 0x000000ff0d087211 */ /* 0x040fe200030f0eff */
[----:B------:R-:W-:Y:S01]  /*11c0*/  VIADD R13, R13, UR7 ;  /* 0x000000070d0d7c36 */ /* 0x000fe20008000000 */
[----:B------:R-:W-:Y:S01]  /*11d0*/  LEA R6, P6, R7, UR4, 0x2 ;  /* 0x0000000407067c11 */ /* 0x000fe2000f8c10ff */
[----:B------:R0:W-:Y:S01]  /*11e0*/  @!P5 STG.E desc[UR8][R2.64], R31 ;  /* 0x0000001f0200d986 */ /* 0x0001e2000c101908 */
[----:B------:R-:W-:-:S02]  /*11f0*/  ISETP.GE.OR P5, PT, R17, UR6, P0 ;  /* 0x0000000611007c0c */ /* 0x000fc400087a6670 */
[----:B------:R-:W-:Y:S02]  /*1200*/  LEA.HI.X R7, R7, UR5, R8, 0x2, P6 ;  /* 0x0000000507077c11 */ /* 0x000fe4000b0f1408 */
[----:B------:R-:W-:Y:S02]  /*1210*/  ISETP.GE.OR P6, PT, R17, UR6, P2 ;  /* 0x0000000611007c0c */ /* 0x000fe400097c6670 */
[----:B------:R-:W-:Y:S01]  /*1220*/  ISETP.GE.OR P3, PT, R0, UR6, P3 ;  /* 0x0000000600007c0c */ /* 0x000fe20009f66670 */
[----:B------:R2:W-:Y:S01]  /*1230*/  @!P4 STG.E desc[UR8][R6.64+0x4], R33 ;  /* 0x000004210600c986 */ /* 0x0005e2000c101908 */
[-C--:B------:R-:W-:Y:S02]  /*1240*/  IADD3 R8, P4, PT, R16, R13.reuse, RZ ;  /* 0x0000000d10087210 */ /* 0x080fe40007f9e0ff */
[C---:B------:R-:W-:Y:S02]  /*1250*/  ISETP.GE.OR P2, PT, R0.reuse, UR6, P2 ;  /* 0x0000000600007c0c */ /* 0x040fe40009746670 */
[----:B------:R-:W-:Y:S01]  /*1260*/  ISETP.GE.OR P0, PT, R0, UR6, P0 ;  /* 0x0000000600007c0c */ /* 0x000fe20008706670 */
[----:B------:R2:W-:Y:S01]  /*1270*/  @!P5 STG.E desc[UR8][R6.64+0xc], R26 ;  /* 0x00000c1a0600d986 */ /* 0x0005e2000c101908 */
[----:B-1----:R-:W-:-:S02]  /*1280*/  @!P1 IADD3 R5, PT, PT, R16, R13, RZ ;  /* 0x0000000d10059210 */ /* 0x002fc40007ffe0ff */
[----:B------:R-:W-:Y:S01]  /*1290*/  LEA.HI.X.SX32 R13, R13, RZ, 0x1, P4 ;  /* 0x000000ff0d0d7211 */ /* 0x000fe200020f0eff */
[----:B------:R2:W-:Y:S01]  /*12a0*/  @!P6 STG.E desc[UR8][R6.64+0x8], R35 ;  /* 0x000008230600e986 */ /* 0x0005e2000c101908 */
[----:B------:R-:W-:Y:S01]  /*12b0*/  LEA R4, P4, R8, UR4, 0x2 ;  /* 0x0000000408047c11 */ /* 0x000fe2000f8810ff */
[----:B0-----:R-:W-:-:S03]  /*12c0*/  @!P1 IMAD.WIDE R2, R5, 0x4, R10 ;  /* 0x0000000405029825 */ /* 0x001fc600078e020a */
[----:B------:R-:W-:Y:S02]  /*12d0*/  LEA.HI.X R5, R8, UR5, R13, 0x2, P4 ;  /* 0x0000000508057c11 */ /* 0x000fe4000a0f140d */
[----:B------:R2:W-:Y:S04]  /*12e0*/  @!P1 STG.E desc[UR8][R2.64], R45 ;  /* 0x0000002d02009986 */ /* 0x0005e8000c101908 */
[----:B------:R2:W-:Y:S04]  /*12f0*/  @!P3 STG.E desc[UR8][R4.64+0x4], R47 ;  /* 0x0000042f0400b986 */ /* 0x0005e8000c101908 */
[----:B------:R2:W-:Y:S01]  /*1300*/  @!P2 STG.E desc[UR8][R4.64+0x8], R49 ;  /* 0x000008310400a986 */ /* 0x0005e2000c101908 */
[----:B------:R-:W-:Y:S05]  /*1310*/  @P0 EXIT ;  /* 0x000000000000094d */ /* 0x000fea0003800000 */
[----:B------:R-:W-:Y:S01]  /*1320*/  STG.E desc[UR8][R4.64+0xc], R28 ;  /* 0x00000c1c04007986 */ /* 0x000fe2000c101908 */
[----:B------:R-:W-:Y:S05]  /*1330*/  EXIT ;  /* 0x000000000000794d */ /* 0x000fea0003800000 */
.L_x_7:
        /* <DEDUP_REMOVED lines=12> */
.L_x_23:


//--------------------- .text._Z16vectorizedMatMulPKfS0_Pfiii --------------------------
	.section	.text._Z16vectorizedMatMulPKfS0_Pfiii,"ax",@progbits
	.align	128
        .global         _Z16vectorizedMatMulPKfS0_Pfiii
        .type           _Z16vectorizedMatMulPKfS0_Pfiii,@function
        .size           _Z16vectorizedMatMulPKfS0_Pfiii,(.L_x_24 - _Z16vectorizedMatMulPKfS0_Pfiii)
        .other          _Z16vectorizedMatMulPKfS0_Pfiii,@"STO_CUDA_ENTRY STV_DEFAULT"
_Z16vectorizedMatMulPKfS0_Pfiii:
.text._Z16vectorizedMatMulPKfS0_Pfiii:
[----:B------:R-:W-:Y:S01]  /*0000*/  LDC R1, c[0x0][0x37c] ;  /* 0x0000df00ff017b82 */ /* 0x000fe20000000800 */
[----:B------:R-:W0:Y:S01]  /*0010*/  S2R R19, SR_TID.Y ;  /* 0x0000000000137919 */ /* 0x000e220000002200 */
[----:B------:R-:W1:Y:S01]  /*0020*/  LDCU UR8, c[0x0][0x3a0] ;  /* 0x00007400ff0877ac */ /* 0x000e620008000800 */
[----:B------:R-:W-:Y:S01]  /*0030*/  HFMA2 R25, -RZ, RZ, 0, 0 ;  /* 0x00000000ff197431 */ /* 0x000fe200000001ff */
[----:B------:R-:W0:Y:S01]  /*0040*/  S2R R18, SR_CTAID.Y ;  /* 0x0000000000127919 */ /* 0x000e220000002600 */
[----:B------:R-:W2:Y:S01]  /*0050*/  LDCU.64 UR10, c[0x0][0x358] ;  /* 0x00006b00ff0a77ac */ /* 0x000ea20008000a00 */
[----:B------:R-:W3:Y:S01]  /*0060*/  S2R R6, SR_TID.X ;  /* 0x0000000000067919 */ /* 0x000ee20000002100 */
[----:B------:R-:W3:Y:S01]  /*0070*/  S2R R2, SR_CTAID.X ;  /* 0x0000000000027919 */ /* 0x000ee20000002500 */
[----:B-1----:R-:W-:Y:S01]  /*0080*/  UISETP.GE.AND UP0, UPT, UR8, 0x1, UPT ;  /* 0x000000010800788c */ /* 0x002fe2000bf06270 */
[----:B0-----:R-:W-:Y:S02]  /*0090*/  LEA R18, R18, R19, 0x5 ;  /* 0x0000001312127211 */ /* 0x001fe400078e28ff */
[----:B---3--:R-:W-:-:S06]  /*00a0*/  LEA R21, R2, R6, 0x5 ;  /* 0x0000000602157211 */ /* 0x008fcc00078e28ff */
[----:B--2---:R-:W-:Y:S05]  /*00b0*/  BRA.U !UP0, `(.L_x_8) ;  /* 0x0000000508e87547 */ /* 0x004fea000b800000 */
[----:B------:R-:W0:Y:S01]  /*00c0*/  S2UR UR7, SR_CgaCtaId ;  /* 0x00000000000779c3 */ /* 0x000e220000008800 */
[----:B------:R-:W1:Y:S01]  /*00d0*/  LDCU UR9, c[0x0][0x39c] ;  /* 0x00007380ff0977ac */ /* 0x000e620008000800 */
[----:B------:R-:W-:Y:S01]  /*00e0*/  MOV R25, RZ ;  /* 0x000000ff00197202 */ /* 0x000fe20000000f00 */
[----:B------:R-:W-:Y:S01]  /*00f0*/  UMOV UR4, 0x400 ;  /* 0x0000040000047882 */ /* 0x000fe20000000000 */
[----:B------:R-:W2:Y:S04]  /*0100*/  LDCU UR13, c[0x0][0x3a0] ;  /* 0x00007400ff0d77ac */ /* 0x000ea80008000800 */
[----:B------:R-:W3:Y:S01]  /*0110*/  LDC R0, c[0x0][0x39c] ;  /* 0x0000e700ff007b82 */ /* 0x000ee20000000800 */
[----:B------:R-:W-:Y:S01]  /*0120*/  UIADD3 UR6, UPT, UPT, UR4, 0x1000, URZ ;  /* 0x0000100004067890 */ /* 0x000fe2000fffe0ff */
[----:B------:R-:W4:Y:S06]  /*0130*/  LDCU UR12, c[0x0][0x398] ;  /* 0x00007300ff0c77ac */ /* 0x000f2c0008000800 */
[----:B------:R-:W2:Y:S01]  /*0140*/  LDC.64 R22, c[0x0][0x380] ;  /* 0x0000e000ff167b82 */ /* 0x000ea20000000a00 */
[----:B-1----:R-:W-:Y:S01]  /*0150*/  IMAD R5, R19, UR9, R6 ;  /* 0x0000000913057c24 */ /* 0x002fe2000f8e0206 */
[----:B0-----:R-:W-:-:S04]  /*0160*/  ULEA UR5, UR7, UR4, 0x18 ;  /* 0x0000000407057291 */ /* 0x001fc8000f8ec0ff */
[----:B------:R-:W-:Y:S01]  /*0170*/  LEA R5, R2, R5, 0x5 ;  /* 0x0000000502057211 */ /* 0x000fe200078e28ff */
[----:B------:R-:W-:Y:S02]  /*0180*/  ULEA UR6, UR7, UR6, 0x18 ;  /* 0x0000000607067291 */ /* 0x000fe4000f8ec0ff */
[----:B------:R-:W-:Y:S01]  /*0190*/  USHF.R.U32.HI UR4, URZ, 0x2, UR8 ;  /* 0x00000002ff047899 */ /* 0x000fe20008011608 */
[C---:B------:R-:W-:Y:S01]  /*01a0*/  LEA R3, R19.reuse, UR5, 0x7 ;  /* 0x0000000513037c11 */ /* 0x040fe2000f8e38ff */
[----:B------:R-:W-:Y:S02]  /*01b0*/  UMOV UR5, URZ ;  /* 0x000000ff00057c82 */ /* 0x000fe40008000000 */
[C---:B------:R-:W-:Y:S02]  /*01c0*/  LEA R16, R6.reuse, UR6, 0x2 ;  /* 0x0000000606107c11 */ /* 0x040fe4000f8e10ff */
[----:B------:R-:W-:Y:S01]  /*01d0*/  LEA R4, R6, R3, 0x4 ;  /* 0x0000000306047211 */ /* 0x000fe200078e20ff */
[----:B------:R-:W-:Y:S01]  /*01e0*/  IMAD R7, R18, UR4, R6 ;  /* 0x0000000412077c24 */ /* 0x000fe2000f8e0206 */
[----:B------:R-:W-:-:S02]  /*01f0*/  LEA R2, R19, R16, 0x7 ;  /* 0x0000001013027211 */ /* 0x000fc400078e38ff */
[----:B------:R-:W-:Y:S01]  /*0200*/  IADD3 R17, PT, PT, -R6, UR4, RZ ;  /* 0x0000000406117c10 */ /* 0x000fe2000fffe1ff */
[----:B----4-:R-:W-:-:S06]  /*0210*/  UMOV UR4, URZ ;  /* 0x000000ff00047c82 */ /* 0x010fcc0008000000 */
.L_x_12:
[----:B------:R-:W-:Y:S01]  /*0220*/  ISETP.GT.U32.AND P0, PT, R6, 0x7, PT ;  /* 0x000000070600780c */ /* 0x000fe20003f04070 */
[----:B------:R-:W-:-:S12]  /*0230*/  BSSY.RECONVERGENT B0, `(.L_x_9) ;  /* 0x000000a000007945 */ /* 0x000fd80003800200 */
[----:B-1----:R-:W-:Y:S05]  /*0240*/  @P0 BRA `(.L_x_10) ;  /* 0x0000000000200947 */ /* 0x002fea0003800000 */
[----:B------:R-:W-:-:S04]  /*0250*/  ISETP.LE.AND P0, PT, R17, UR4, PT ;  /* 0x0000000411007c0c */ /* 0x000fc8000bf03270 */
[----:B------:R-:W-:-:S13]  /*0260*/  ISETP.GE.OR P0, PT, R18, UR12, P0 ;  /* 0x0000000c12007c0c */ /* 0x000fda0008706670 */
[----:B------:R-:W-:Y:S05]  /*0270*/  @P0 BRA `(.L_x_11) ;  /* 0x0000000000100947 */ /* 0x000fea0003800000 */
[----:B--2---:R-:W-:-:S06]  /*0280*/  IMAD.WIDE.U32 R8, R7, 0x10, R22 ;  /* 0x0000001007087825 */ /* 0x004fcc00078e0016 */
[----:B------:R-:W2:Y:S04]  /*0290*/  LDG.E.128 R8, desc[UR10][R8.64] ;  /* 0x0000000a08087981 */ /* 0x000ea8000c1e1d00 */
[----:B--2---:R0:W-:Y:S01]  /*02a0*/  STS.128 [R4], R8 ;  /* 0x0000000804007388 */ /* 0x0041e20000000c00 */
[----:B------:R-:W-:Y:S05]  /*02b0*/  BRA `(.L_x_10) ;  /* 0x0000000000047947 */ /* 0x000fea0003800000 */
.L_x_11:
[----:B------:R1:W-:Y:S02]  /*02c0*/  STS.128 [R4], RZ ;  /* 0x000000ff04007388 */ /* 0x0003e40000000c00 */
.L_x_10:
[----:B--2---:R-:W-:Y:S05]  /*02d0*/  BSYNC.RECONVERGENT B0 ;  /* 0x0000000000007941 */ /* 0x004fea0003800200 */
.L_x_9:
[----:B------:R-:W-:Y:S02]  /*02e0*/  ISETP.GE.AND P0, PT, R19, UR13, PT ;  /* 0x0000000d13007c0c */ /* 0x000fe4000bf06270 */
[----:B------:R-:W-:Y:S02]  /*02f0*/  MOV R29, RZ ;  /* 0x000000ff001d7202 */ /* 0x000fe40000000f00 */
[----:B---3--:R-:W-:-:S13]  /*0300*/  ISETP.GE.OR P0, PT, R21, R0, P0 ;  /* 0x000000001500720c */ /* 0x008fda0000706670 */
[----:B0-----:R-:W0:Y:S02]  /*0310*/  @!P0 LDC.64 R8, c[0x0][0x388] ;  /* 0x0000e200ff088b82 */ /* 0x001e240000000a00 */
[----:B0-----:R-:W-:-:S05]  /*0320*/  @!P0 IMAD.WIDE R8, R5, 0x4, R8 ;  /* 0x0000000405088825 */ /* 0x001fca00078e0208 */
[----:B------:R-:W2:Y:S01]  /*0330*/  @!P0 LDG.E R29, desc[UR10][R8.64] ;  /* 0x0000000a081d8981 */ /* 0x000ea2000c1e1900 */
[----:B------:R-:W-:Y:S01]  /*0340*/  UIADD3 UR5, UPT, UPT, UR5, 0x20, URZ ;  /* 0x0000002005057890 */ /* 0x000fe2000fffe0ff */
[----:B------:R-:W-:Y:S01]  /*0350*/  IADD3 R7, PT, PT, R7, 0x8, RZ ;  /* 0x0000000807077810 */ /* 0x000fe20007ffe0ff */
[----:B------:R-:W-:Y:S01]  /*0360*/  UIADD3 UR4, UPT, UPT, UR4, 0x8, URZ ;  /* 0x0000000804047890 */ /* 0x000fe2000fffe0ff */
[----:B------:R-:W-:Y:S01]  /*0370*/  IADD3 R19, PT, PT, R19, 0x20, RZ ;  /* 0x0000002013137810 */ /* 0x000fe20007ffe0ff */
[----:B------:R-:W-:Y:S01]  /*0380*/  UISETP.GE.AND UP0, UPT, UR5, UR13, UPT ;  /* 0x0000000d0500728c */ /* 0x000fe2000bf06270 */
[----:B------:R-:W-:Y:S01]  /*0390*/  LEA R5, R0, R5, 0x5 ;  /* 0x0000000500057211 */ /* 0x000fe200078e28ff */
[----:B--2---:R-:W-:Y:S01]  /*03a0*/  STS [R2], R29 ;  /* 0x0000001d02007388 */ /* 0x004fe20000000800 */
[----:B------:R-:W-:Y:S06]  /*03b0*/  BAR.SYNC.DEFER_BLOCKING 0x0 ;  /* 0x0000000000007b1d */ /* 0x000fec0000010000 */
[----:B------:R-:W-:Y:S04]  /*03c0*/  LDS R10, [R16] ;  /* 0x00000000100a7984 */ /* 0x000fe80000000800 */
[----:B------:R-:W0:Y:S04]  /*03d0*/  LDS.128 R12, [R3] ;  /* 0x00000000030c7984 */ /* 0x000e280000000c00 */
[----:B------:R-:W2:Y:S04]  /*03e0*/  LDS R11, [R16+0x80] ;  /* 0x00008000100b7984 */ /* 0x000ea80000000800 */
[----:B------:R-:W3:Y:S01]  /*03f0*/  LDS R27, [R16+0x100] ;  /* 0x00010000101b7984 */ /* 0x000ee20000000800 */
[----:B0-----:R-:W-:-:S03]  /*0400*/  FFMA R10, R12, R10, R25 ;  /* 0x0000000a0c0a7223 */ /* 0x001fc60000000019 */
[----:B------:R-:W0:Y:S01]  /*0410*/  LDS R25, [R16+0x180] ;  /* 0x0001800010197984 */ /* 0x000e220000000800 */
[----:B--2---:R-:W-:-:S03]  /*0420*/  FFMA R20, R11, R13, R10 ;  /* 0x0000000d0b147223 */ /* 0x004fc6000000000a */
[----:B------:R-:W-:Y:S01]  /*0430*/  LDS R13, [R16+0x200] ;  /* 0x00020000100d7984 */ /* 0x000fe20000000800 */
[----:B---3--:R-:W-:-:S03]  /*0440*/  FFMA R14, R27, R14, R20 ;  /* 0x0000000e1b0e7223 */ /* 0x008fc60000000014 */
[----:B------:R-:W2:Y:S04]  /*0450*/  LDS.128 R8, [R3+0x10] ;  /* 0x0000100003087984 */ /* 0x000ea80000000c00 */
[----:B------:R-:W3:Y:S04]  /*0460*/  LDS R12, [R16+0x280] ;  /* 0x00028000100c7984 */ /* 0x000ee80000000800 */
[----:B------:R-:W-:Y:S01]  /*0470*/  LDS R27, [R16+0x380] ;  /* 0x00038000101b7984 */ /* 0x000fe20000000800 */
[----:B0-----:R-:W-:-:S03]  /*0480*/  FFMA R15, R25, R15, R14 ;  /* 0x0000000f190f7223 */ /* 0x001fc6000000000e */
[----:B------:R-:W0:Y:S01]  /*0490*/  LDS R25, [R16+0x300] ;  /* 0x0003000010197984 */ /* 0x000e220000000800 */
[----:B--2---:R-:W-:-:S03]  /*04a0*/  FFMA R13, R8, R13, R15 ;  /* 0x0000000d080d7223 */ /* 0x004fc6000000000f */
[----:B------:R-:W-:Y:S01]  /*04b0*/  LDS R8, [R16+0x480] ;  /* 0x0004800010087984 */ /* 0x000fe20000000800 */
[----:B---3--:R-:W-:-:S03]  /*04c0*/  FFMA R20, R12, R9, R13 ;  /* 0x000000090c147223 */ /* 0x008fc6000000000d */
[----:B------:R-:W-:Y:S04]  /*04d0*/  LDS R9, [R16+0x400] ;  /* 0x0004000010097984 */ /* 0x000fe80000000800 */
[----:B------:R-:W2:Y:S01]  /*04e0*/  LDS.128 R12, [R3+0x20] ;  /* 0x00002000030c7984 */ /* 0x000ea20000000c00 */
[----:B0-----:R-:W-:-:S03]  /*04f0*/  FFMA R10, R25, R10, R20 ;  /* 0x0000000a190a7223 */ /* 0x001fc60000000014 */
[----:B------:R-:W0:Y:S01]  /*0500*/  LDS R25, [R16+0x500] ;  /* 0x0005000010197984 */ /* 0x000e220000000800 */
[----:B------:R-:W-:-:S03]  /*0510*/  FFMA R11, R27, R11, R10 ;  /* 0x0000000b1b0b7223 */ /* 0x000fc6000000000a */
[----:B------:R-:W3:Y:S01]  /*0520*/  LDS R27, [R16+0x580] ;  /* 0x00058000101b7984 */ /* 0x000ee20000000800 */
[----:B--2---:R-:W-:-:S03]  /*0530*/  FFMA R9, R12, R9, R11 ;  /* 0x000000090c097223 */ /* 0x004fc6000000000b */
[----:B------:R-:W-:Y:S01]  /*0540*/  LDS R12, [R16+0x680] ;  /* 0x00068000100c7984 */ /* 0x000fe20000000800 */
[----:B------:R-:W-:-:S03]  /*0550*/  FFMA R20, R8, R13, R9 ;  /* 0x0000000d08147223 */ /* 0x000fc60000000009 */
[----:B------:R-:W-:Y:S04]  /*0560*/  LDS R13, [R16+0x600] ;  /* 0x00060000100d7984 */ /* 0x000fe80000000800 */
[----:B------:R-:W2:Y:S01]  /*0570*/  LDS.128 R8, [R3+0x30] ;  /* 0x0000300003087984 */ /* 0x000ea20000000c00 */
[----:B0-----:R-:W-:-:S03]  /*0580*/  FFMA R14, R25, R14, R20 ;  /* 0x0000000e190e7223 */ /* 0x001fc60000000014 */
[----:B------:R-:W0:Y:S01]  /*0590*/  LDS R25, [R16+0x700] ;  /* 0x0007000010197984 */ /* 0x000e220000000800 */
[----:B---3--:R-:W-:-:S03]  /*05a0*/  FFMA R15, R27, R15, R14 ;  /* 0x0000000f1b0f7223 */ /* 0x008fc6000000000e */
        /* <DEDUP_REMOVED lines=16> */
[----:B------:R-:W-:Y:S01]  /*06b0*/  LDS R20, [R16+0xc80] ;  /* 0x000c800010147984 */ /* 0x000fe20000000800 */
[----:B---3--:R-:W-:-:S03]  /*06c0*/  FFMA R15, R27, R15, R14 ;  /* 0x0000000f1b0f7223 */ /* 0x008fc6000000000e */
[----:B------:R-:W0:Y:S04]  /*06d0*/  LDS R27, [R16+0xb00] ;  /* 0x000b0000101b7984 */ /* 0x000e280000000800 */
[----:B------:R-:W-:Y:S01]  /*06e0*/  LDS R25, [R16+0xd00] ;  /* 0x000d000010197984 */ /* 0x000fe20000000800 */
[----:B--2---:R-:W-:-:S03]  /*06f0*/  FFMA R13, R8, R13, R15 ;  /* 0x0000000d080d7223 */ /* 0x004fc6000000000f */
[----:B------:R-:W2:Y:S01]  /*0700*/  LDS R8, [R16+0xb80] ;  /* 0x000b800010087984 */ /* 0x000ea20000000800 */
[----:B------:R-:W-:-:S03]  /*0710*/  FFMA R24, R12, R9, R13 ;  /* 0x000000090c187223 */ /* 0x000fc6000000000d */
[----:B------:R-:W-:Y:S01]  /*0720*/  LDS R9, [R16+0xc00] ;  /* 0x000c000010097984 */ /* 0x000fe20000000800 */
[----:B0-----:R-:W-:-:S03]  /*0730*/  FFMA R27, R27, R10, R24 ;  /* 0x0000000a1b1b7223 */ /* 0x001fc60000000018 */
[----:B------:R-:W0:Y:S01]  /*0740*/  LDS.128 R12, [R3+0x60] ;  /* 0x00006000030c7984 */ /* 0x000e220000000c00 */
[----:B--2---:R-:W-:-:S03]  /*0750*/  FFMA R11, R8, R11, R27 ;  /* 0x0000000b080b7223 */ /* 0x004fc6000000001b */
[----:B------:R-:W-:Y:S01]  /*0760*/  LDS R27, [R16+0xf80] ;  /* 0x000f8000101b7984 */ /* 0x000fe20000000800 */
[----:B0-----:R-:W-:-:S03]  /*0770*/  FFMA R9, R12, R9, R11 ;  /* 0x000000090c097223 */ /* 0x001fc6000000000b */
[----:B------:R-:W0:Y:S01]  /*0780*/  LDS R12, [R16+0xd80] ;  /* 0x000d8000100c7984 */ /* 0x000e220000000800 */
[----:B------:R-:W-:-:S03]  /*0790*/  FFMA R24, R20, R13, R9 ;  /* 0x0000000d14187223 */ /* 0x000fc60000000009 */
[----:B------:R-:W-:Y:S01]  /*07a0*/  LDS R13, [R16+0xe00] ;  /* 0x000e0000100d7984 */ /* 0x000fe20000000800 */
[----:B------:R-:W-:-:S03]  /*07b0*/  FFMA R25, R25, R14, R24 ;  /* 0x0000000e19197223 */ /* 0x000fc60000000018 */
[----:B------:R-:W2:Y:S04]  /*07c0*/  LDS.128 R8, [R3+0x70] ;  /* 0x0000700003087984 */ /* 0x000ea80000000c00 */
[----:B------:R-:W3:Y:S04]  /*07d0*/  LDS R20, [R16+0xe80] ;  /* 0x000e800010147984 */ /* 0x000ee80000000800 */
[----:B------:R-:W4:Y:S01]  /*07e0*/  LDS R14, [R16+0xf00] ;  /* 0x000f0000100e7984 */ /* 0x000f220000000800 */
[----:B0-----:R-:W-:-:S04]  /*07f0*/  FFMA R15, R12, R15, R25 ;  /* 0x0000000f0c0f7223 */ /* 0x001fc80000000019 */
[----:B--2---:R-:W-:-:S04]  /*0800*/  FFMA R13, R8, R13, R15 ;  /* 0x0000000d080d7223 */ /* 0x004fc8000000000f */
[----:B---3--:R-:W-:-:S04]  /*0810*/  FFMA R9, R20, R9, R13 ;  /* 0x0000000914097223 */ /* 0x008fc8000000000d */
[----:B----4-:R-:W-:-:S04]  /*0820*/  FFMA R10, R14, R10, R9 ;  /* 0x0000000a0e0a7223 */ /* 0x010fc80000000009 */
[----:B------:R-:W-:Y:S01]  /*0830*/  FFMA R25, R27, R11, R10 ;  /* 0x0000000b1b197223 */ /* 0x000fe2000000000a */
[----:B------:R-:W-:Y:S06]  /*0840*/  BAR.SYNC.DEFER_BLOCKING 0x0 ;  /* 0x0000000000007b1d */ /* 0x000fec0000010000 */
[----:B------:R-:W-:Y:S05]  /*0850*/  BRA.U !UP0, `(.L_x_12) ;  /* 0xfffffff908707547 */ /* 0x000fea000b83ffff */
.L_x_8:
[----:B------:R-:W0:Y:S02]  /*0860*/  LDCU.64 UR6, c[0x0][0x398] ;  /* 0x00007300ff0677ac */ /* 0x000e240008000a00 */
[----:B0-----:R-:W-:-:S04]  /*0870*/  ISETP.GE.AND P0, PT, R21, UR7, PT ;  /* 0x0000000715007c0c */ /* 0x001fc8000bf06270 */
[----:B------:R-:W-:-:S13]  /*0880*/  ISETP.GE.OR P0, PT, R18, UR6, P0 ;  /* 0x0000000612007c0c */ /* 0x000fda0008706670 */
[----:B------:R-:W-:Y:S05]  /*0890*/  @P0 EXIT ;  /* 0x000000000000094d */ /* 0x000fea0003800000 */
[----:B------:R-:W0:Y:S01]  /*08a0*/  LDC.64 R2, c[0x0][0x390] ;  /* 0x0000e400ff027b82 */ /* 0x000e220000000a00 */
[----:B------:R-:W-:-:S04]  /*08b0*/  IMAD R21, R18, UR7, R21 ;  /* 0x0000000712157c24 */ /* 0x000fc8000f8e0215 */
[----:B0-----:R-:W-:-:S05]  /*08c0*/  IMAD.WIDE R2, R21, 0x4, R2 ;  /* 0x0000000415027825 */ /* 0x001fca00078e0202 */
[----:B------:R-:W-:Y:S01]  /*08d0*/  STG.E desc[UR10][R2.64], R25 ;  /* 0x0000001902007986 */ /* 0x000fe2000c10190a */
[----:B------:R-:W-:Y:S05]  /*08e0*/  EXIT ;  /* 0x000000000000794d */ /* 0x000fea0003800000 */
.L_x_13:
        /* <DEDUP_REMOVED lines=9> */
.L_x_24:


//--------------------- .text._Z11tiledMatMulPKfS0_Pfiii --------------------------
	.section	.text._Z11tiledMatMulPKfS0_Pfiii,"ax",@progbits
	.align	128
        .global         _Z11tiledMatMulPKfS0_Pfiii
        .type           _Z11tiledMatMulPKfS0_Pfiii,@function
        .size           _Z11tiledMatMulPKfS0_Pfiii,(.L_x_25 - _Z11tiledMatMulPKfS0_Pfiii)
        .other          _Z11tiledMatMulPKfS0_Pfiii,@"STO_CUDA_ENTRY STV_DEFAULT"
_Z11tiledMatMulPKfS0_Pfiii:
.text._Z11tiledMatMulPKfS0_Pfiii:
[----:B------:R-:W-:Y:S01]  /*0000*/  LDC R1, c[0x0][0x37c] ;  /* 0x0000df00ff017b82 */ /* 0x000fe20000000800 */
[----:B------:R-:W0:Y:S01]  /*0010*/  S2R R18, SR_CTAID.Y ;  /* 0x0000000000127919 */ /* 0x000e220000002600 */
[----:B------:R-:W1:Y:S01]  /*0020*/  LDCU UR7, c[0x0][0x3a0] ;  /* 0x00007400ff0777ac */ /* 0x000e620008000800 */
[----:B------:R-:W-:Y:S01]  /*0030*/  HFMA2 R21, -RZ, RZ, 0, 0 ;  /* 0x00000000ff157431 */ /* 0x000fe200000001ff */
[----:B------:R-:W0:Y:S01]  /*0040*/  S2R R16, SR_TID.Y ;  /* 0x0000000000107919 */ /* 0x000e220000002200 */
[----:B------:R-:W2:Y:S01]  /*0050*/  LDCU.64 UR8, c[0x0][0x358] ;  /* 0x00006b00ff0877ac */ /* 0x000ea20008000a00 */
[----:B------:R-:W3:Y:S01]  /*0060*/  S2R R2, SR_CTAID.X ;  /* 0x0000000000027919 */ /* 0x000ee20000002500 */
[----:B------:R-:W3:Y:S01]  /*0070*/  S2R R17, SR_TID.X ;  /* 0x0000000000117919 */ /* 0x000ee20000002100 */
[----:B-1----:R-:W-:Y:S01]  /*0080*/  UISETP.GE.AND UP0, UPT, UR7, 0x1, UPT ;  /* 0x000000010700788c */ /* 0x002fe2000bf06270 */
[----:B0-----:R-:W-:Y:S02]  /*0090*/  LEA R18, R18, R16, 0x5 ;  /* 0x0000001012127211 */ /* 0x001fe400078e28ff */
[----:B---3--:R-:W-:-:S06]  /*00a0*/  LEA R19, R2, R17, 0x5 ;  /* 0x0000001102137211 */ /* 0x008fcc00078e28ff */
[----:B--2---:R-:W-:Y:S05]  /*00b0*/  BRA.U !UP0, `(.L_x_14) ;  /* 0x0000000508c47547 */ /* 0x004fea000b800000 */
[----:B------:R-:W0:Y:S01]  /*00c0*/  S2UR UR6, SR_CgaCtaId ;  /* 0x00000000000679c3 */ /* 0x000e220000008800 */
[----:B------:R-:W1:Y:S01]  /*00d0*/  LDCU UR10, c[0x0][0x39c] ;  /* 0x00007380ff0a77ac */ /* 0x000e620008000800 */
[----:B------:R-:W-:Y:S01]  /*00e0*/  MOV R21, RZ ;  /* 0x000000ff00157202 */ /* 0x000fe20000000f00 */
[--C-:B------:R-:W-:Y:S01]  /*00f0*/  IMAD R6, R18, UR7, R17.reuse ;  /* 0x0000000712067c24 */ /* 0x100fe2000f8e0211 */
[----:B------:R-:W-:Y:S01]  /*0100*/  UMOV UR4, 0x400 ;  /* 0x0000040000047882 */ /* 0x000fe20000000000 */
[----:B------:R-:W2:Y:S03]  /*0110*/  LDCU UR12, c[0x0][0x3a0] ;  /* 0x00007400ff0c77ac */ /* 0x000ea60008000800 */
[----:B------:R-:W3:Y:S01]  /*0120*/  LDC R0, c[0x0][0x39c] ;  /* 0x0000e700ff007b82 */ /* 0x000ee20000000800 */
[----:B------:R-:W-:Y:S01]  /*0130*/  UIADD3 UR5, UPT, UPT, UR4, 0x1000, URZ ;  /* 0x0000100004057890 */ /* 0x000fe2000fffe0ff */
[----:B------:R-:W4:Y:S01]  /*0140*/  LDCU UR11, c[0x0][0x398] ;  /* 0x00007300ff0b77ac */ /* 0x000f220008000800 */
[----:B-1----:R-:W-:Y:S01]  /*0150*/  IMAD R7, R16, UR10, R17 ;  /* 0x0000000a10077c24 */ /* 0x002fe2000f8e0211 */
[----:B0-----:R-:W-:-:S04]  /*0160*/  ULEA UR4, UR6, UR4, 0x18 ;  /* 0x0000000406047291 */ /* 0x001fc8000f8ec0ff */
[----:B------:R-:W-:Y:S01]  /*0170*/  LEA R7, R2, R7, 0x5 ;  /* 0x0000000702077211 */ /* 0x000fe200078e28ff */
[----:B------:R-:W-:Y:S01]  /*0180*/  ULEA UR5, UR6, UR5, 0x18 ;  /* 0x0000000506057291 */ /* 0x000fe2000f8ec0ff */
[----:B------:R-:W-:Y:S01]  /*0190*/  LEA R5, R16, UR4, 0x7 ;  /* 0x0000000410057c11 */ /* 0x000fe2000f8e38ff */
[----:B------:R-:W-:-:S04]  /*01a0*/  UMOV UR4, URZ ;  /* 0x000000ff00047c82 */ /* 0x000fc80008000000 */
[C---:B------:R-:W-:Y:S02]  /*01b0*/  LEA R3, R17.reuse, UR5, 0x2 ;  /* 0x0000000511037c11 */ /* 0x040fe4000f8e10ff */
[----:B------:R-:W-:Y:S02]  /*01c0*/  LEA R4, R17, R5, 0x2 ;  /* 0x0000000511047211 */ /* 0x000fe400078e10ff */
[----:B--2-4-:R-:W-:-:S07]  /*01d0*/  LEA R2, R16, R3, 0x7 ;  /* 0x0000000310027211 */ /* 0x014fce00078e38ff */
.L_x_15:
[----:B------:R-:W-:Y:S01]  /*01e0*/  ISETP.GE.AND P1, PT, R17, UR12, PT ;  /* 0x0000000c11007c0c */ /* 0x000fe2000bf26270 */
[----:B------:R-:W-:Y:S01]  /*01f0*/  HFMA2 R24, -RZ, RZ, 0, 0 ;  /* 0x00000000ff187431 */ /* 0x000fe200000001ff */
[----:B------:R-:W-:Y:S02]  /*0200*/  ISETP.GE.AND P0, PT, R16, UR12, PT ;  /* 0x0000000c10007c0c */ /* 0x000fe4000bf06270 */
[----:B------:R-:W-:Y:S02]  /*0210*/  ISETP.GE.OR P1, PT, R18, UR11, P1 ;  /* 0x0000000b12007c0c */ /* 0x000fe40008f26670 */
[----:B---3--:R-:W-:Y:S02]  /*0220*/  ISETP.GE.OR P0, PT, R19, R0, P0 ;  /* 0x000000001300720c */ /* 0x008fe40000706670 */
[----:B------:R-:W-:-:S09]  /*0230*/  MOV R29, RZ ;  /* 0x000000ff001d7202 */ /* 0x000fd20000000f00 */
[----:B------:R-:W0:Y:S08]  /*0240*/  @!P1 LDC.64 R10, c[0x0][0x380] ;  /* 0x0000e000ff0a9b82 */ /* 0x000e300000000a00 */
[----:B------:R-:W1:Y:S01]  /*0250*/  @!P0 LDC.64 R8, c[0x0][0x388] ;  /* 0x0000e200ff088b82 */ /* 0x000e620000000a00 */
[----:B0-----:R-:W-:-:S05]  /*0260*/  @!P1 IMAD.WIDE.U32 R10, R6, 0x4, R10 ;  /* 0x00000004060a9825 */ /* 0x001fca00078e000a */
[----:B------:R-:W2:Y:S01]  /*0270*/  @!P1 LDG.E R29, desc[UR8][R10.64] ;  /* 0x000000080a1d9981 */ /* 0x000ea2000c1e1900 */
[----:B-1----:R-:W-:-:S05]  /*0280*/  @!P0 IMAD.WIDE R22, R7, 0x4, R8 ;  /* 0x0000000407168825 */ /* 0x002fca00078e0208 */
[----:B------:R-:W3:Y:S01]  /*0290*/  @!P0 LDG.E R24, desc[UR8][R22.64] ;  /* 0x0000000816188981 */ /* 0x000ee2000c1e1900 */
[----:B------:R-:W-:-:S04]  /*02a0*/  UIADD3 UR4, UPT, UPT, UR4, 0x20, URZ ;  /* 0x0000002004047890 */ /* 0x000fc8000fffe0ff */
[----:B------:R-:W-:Y:S01]  /*02b0*/  UISETP.GE.AND UP0, UPT, UR4, UR12, UPT ;  /* 0x0000000c0400728c */ /* 0x000fe2000bf06270 */
[----:B------:R-:W-:Y:S01]  /*02c0*/  IADD3 R16, PT, PT, R16, 0x20, RZ ;  /* 0x0000002010107810 */ /* 0x000fe20007ffe0ff */
[----:B--2---:R-:W-:Y:S04]  /*02d0*/  STS [R4], R29 ;  /* 0x0000001d04007388 */ /* 0x004fe80000000800 */
[----:B---3--:R-:W-:Y:S01]  /*02e0*/  STS [R2], R24 ;  /* 0x0000001802007388 */ /* 0x008fe20000000800 */
[----:B------:R-:W-:Y:S06]  /*02f0*/  BAR.SYNC.DEFER_BLOCKING 0x0 ;  /* 0x0000000000007b1d */ /* 0x000fec0000010000 */
[----:B------:R-:W-:Y:S04]  /*0300*/  LDS R28, [R3] ;  /* 0x00000000031c7984 */ /* 0x000fe80000000800 */
[----:B------:R-:W0:Y:S04]  /*0310*/  LDS.128 R12, [R5] ;  /* 0x00000000050c7984 */ /* 0x000e280000000c00 */
[----:B------:R-:W1:Y:S04]  /*0320*/  LDS R23, [R3+0x80] ;  /* 0x0000800003177984 */ /* 0x000e680000000800 */
[----:B------:R-:W2:Y:S04]  /*0330*/  LDS R27, [R3+0x100] ;  /* 0x00010000031b7984 */ /* 0x000ea80000000800 */
[----:B------:R-:W3:Y:S04]  /*0340*/  LDS R26, [R3+0x180] ;  /* 0x00018000031a7984 */ /* 0x000ee80000000800 */
[----:B------:R-:W-:Y:S04]  /*0350*/  LDS R25, [R3+0x200] ;  /* 0x0002000003197984 */ /* 0x000fe80000000800 */
[----:B------:R-:W4:Y:S04]  /*0360*/  LDS.128 R8, [R5+0x10] ;  /* 0x0000100005087984 */ /* 0x000f280000000c00 */
[----:B------:R-:W5:Y:S04]  /*0370*/  LDS R20, [R3+0x280] ;  /* 0x0002800003147984 */ /* 0x000f680000000800 */
[----:B------:R-:W-:Y:S04]  /*0380*/  LDS R24, [R3+0x380] ;  /* 0x0003800003187984 */ /* 0x000fe80000000800 */
[----:B------:R-:W-:Y:S01]  /*0390*/  LDS R22, [R3+0x480] ;  /* 0x0004800003167984 */ /* 0x000fe20000000800 */
[----:B0-----:R-:W-:-:S03]  /*03a0*/  FFMA R12, R12, R28, R21 ;  /* 0x0000001c0c0c7223 */ /* 0x001fc60000000015 */
[----:B------:R-:W0:Y:S01]  /*03b0*/  LDS R21, [R3+0x300] ;  /* 0x0003000003157984 */ /* 0x000e220000000800 */
[----:B-1----:R-:W-:-:S03]  /*03c0*/  FFMA R12, R23, R13, R12 ;  /* 0x0000000d170c7223 */ /* 0x002fc6000000000c */
[----:B------:R-:W-:Y:S01]  /*03d0*/  LDS R23, [R3+0x400] ;  /* 0x0004000003177984 */ /* 0x000fe20000000800 */
[----:B--2---:R-:W-:-:S04]  /*03e0*/  FFMA R27, R27, R14, R12 ;  /* 0x0000000e1b1b7223 */ /* 0x004fc8000000000c */
[----:B---3--:R-:W-:Y:S02]  /*03f0*/  FFMA R27, R26, R15, R27 ;  /* 0x0000000f1a1b7223 */ /* 0x008fe4000000001b */
[----:B------:R-:W1:Y:S04]  /*0400*/  LDS.128 R12, [R5+0x20] ;  /* 0x00002000050c7984 */ /* 0x000e680000000c00 */
[----:B------:R-:W-:Y:S01]  /*0410*/  LDS R26, [R3+0x580] ;  /* 0x00058000031a7984 */ /* 0x000fe20000000800 */
[----:B----4-:R-:W-:-:S03]  /*0420*/  FFMA R27, R8, R25, R27 ;  /* 0x00000019081b7223 */ /* 0x010fc6000000001b */
[----:B------:R-:W2:Y:S01]  /*0430*/  LDS R25, [R3+0x500] ;  /* 0x0005000003197984 */ /* 0x000ea20000000800 */
[----:B-----5:R-:W-:-:S04]  /*0440*/  FFMA R20, R20, R9, R27 ;  /* 0x0000000914147223 */ /* 0x020fc8000000001b */
[----:B0-----:R-:W-:Y:S02]  /*0450*/  FFMA R21, R21, R10, R20 ;  /* 0x0000000a15157223 */ /* 0x001fe40000000014 */
[----:B------:R-:W-:Y:S02]  /*0460*/  LDS R20, [R3+0x680] ;  /* 0x0006800003147984 */ /* 0x000fe40000000800 */
[----:B------:R-:W-:Y:S02]  /*0470*/  FFMA R27, R24, R11, R21 ;  /* 0x0000000b181b7223 */ /* 0x000fe40000000015 */
[----:B------:R-:W-:Y:S04]  /*0480*/  LDS R21, [R3+0x600] ;  /* 0x0006000003157984 */ /* 0x000fe80000000800 */
[----:B------:R-:W0:Y:S01]  /*0490*/  LDS.128 R8, [R5+0x30] ;  /* 0x0000300005087984 */ /* 0x000e220000000c00 */
[----:B-1----:R-:W-:-:S03]  /*04a0*/  FFMA R27, R12, R23, R27 ;  /* 0x000000170c1b7223 */ /* 0x002fc6000000001b */
[----:B------:R-:W1:Y:S01]  /*04b0*/  LDS R23, [R3+0x700] ;  /* 0x0007000003177984 */ /* 0x000e620000000800 */
[----:B------:R-:W-:-:S03]  /*04c0*/  FFMA R22, R22, R13, R27 ;  /* 0x0000000d16167223 */ /* 0x000fc6000000001b */
[----:B------:R-:W3:Y:S01]  /*04d0*/  LDS R24, [R3+0x780] ;  /* 0x0007800003187984 */ /* 0x000ee20000000800 */
[----:B--2---:R-:W-:-:S03]  /*04e0*/  FFMA R25, R25, R14, R22 ;  /* 0x0000000e19197223 */ /* 0x004fc60000000016 */
[----:B------:R-:W-:Y:S01]  /*04f0*/  LDS R22, [R3+0x880] ;  /* 0x0008800003167984 */ /* 0x000fe20000000800 */
[----:B------:R-:W-:-:S03]  /*0500*/  FFMA R27, R26, R15, R25 ;  /* 0x0000000f1a1b7223 */ /* 0x000fc60000000019 */
[----:B------:R-:W-:Y:S04]  /*0510*/  LDS R25, [R3+0x800] ;  /* 0x0008000003197984 */ /* 0x000fe80000000800 */
[----:B------:R-:W2:Y:S04]  /*0520*/  LDS.128 R12, [R5+0x40] ;  /* 0x00004000050c7984 */ /* 0x000ea80000000c00 */
[----:B------:R-:W-:Y:S01]  /*0530*/  LDS R26, [R3+0x980] ;  /* 0x00098000031a7984 */ /* 0x000fe20000000800 */
[----:B0-----:R-:W-:-:S03]  /*0540*/  FFMA R27, R8, R21, R27 ;  /* 0x00000015081b7223 */ /* 0x001fc6000000001b */
[----:B------:R-:W0:Y:S01]  /*0550*/  LDS R21, [R3+0x900] ;  /* 0x0009000003157984 */ /* 0x000e220000000800 */
[----:B------:R-:W-:-:S04]  /*0560*/  FFMA R20, R20, R9, R27 ;  /* 0x0000000914147223 */ /* 0x000fc8000000001b */
[----:B-1----:R-:W-:Y:S02]  /*0570*/  FFMA R23, R23, R10, R20 ;  /* 0x0000000a17177223 */ /* 0x002fe40000000014 */
[----:B------:R-:W-:Y:S02]  /*0580*/  LDS R20, [R3+0xa80] ;  /* 0x000a800003147984 */ /* 0x000fe40000000800 */
[----:B---3--:R-:W-:Y:S02]  /*0590*/  FFMA R27, R24, R11, R23 ;  /* 0x0000000b181b7223 */ /* 0x008fe40000000017 */
[----:B------:R-:W-:Y:S04]  /*05a0*/  LDS R23, [R3+0xa00] ;  /* 0x000a000003177984 */ /* 0x000fe80000000800 */
[----:B------:R-:W1:Y:S01]  /*05b0*/  LDS.128 R8, [R5+0x50] ;  /* 0x0000500005087984 */ /* 0x000e620000000c00 */
[----:B--2---:R-:W-:-:S03]  /*05c0*/  FFMA R27, R12, R25, R27 ;  /* 0x000000190c1b7223 */ /* 0x004fc6000000001b */
[----:B------:R-:W2:Y:S01]  /*05d0*/  LDS R25, [R3+0xb00] ;  /* 0x000b000003197984 */ /* 0x000ea20000000800 */
[----:B------:R-:W-:-:S03]  /*05e0*/  FFMA R12, R22, R13, R27 ;  /* 0x0000000d160c7223 */ /* 0x000fc6000000001b */
[----:B------:R-:W3:Y:S04]  /*05f0*/  LDS R22, [R3+0xb80] ;  /* 0x000b800003167984 */ /* 0x000ee80000000800 */
[----:B------:R-:W-:Y:S01]  /*0600*/  LDS R24, [R3+0xc80] ;  /* 0x000c800003187984 */ /* 0x000fe20000000800 */
[----:B0-----:R-:W-:-:S04]  /*0610*/  FFMA R21, R21, R14, R12 ;  /* 0x0000000e15157223 */ /* 0x001fc8000000000c */
[----:B------:R-:W-:Y:S02]  /*0620*/  FFMA R27, R26, R15, R21 ;  /* 0x0000000f1a1b7223 */ /* 0x000fe40000000015 */
[----:B------:R-:W-:Y:S04]  /*0630*/  LDS R21, [R3+0xc00] ;  /* 0x000c000003157984 */ /* 0x000fe80000000800 */
[----:B------:R-:W0:Y:S01]  /*0640*/  LDS.128 R12, [R5+0x60] ;  /* 0x00006000050c7984 */ /* 0x000e220000000c00 */
[----:B-1----:R-:W-:-:S04]  /*0650*/  FFMA R23, R8, R23, R27 ;  /* 0x0000001708177223 */ /* 0x002fc8000000001b */
[----:B------:R-:W-:Y:S02]  /*0660*/  FFMA R20, R20, R9, R23 ;  /* 0x0000000914147223 */ /* 0x000fe40000000017 */
[----:B------:R-:W1:Y:S02]  /*0670*/  LDS R23, [R3+0xd00] ;  /* 0x000d000003177984 */ /* 0x000e640000000800 */
[----:B--2---:R-:W-:Y:S02]  /*0680*/  FFMA R25, R25, R10, R20 ;  /* 0x0000000a19197223 */ /* 0x004fe40000000014 */
[----:B------:R-:W2:Y:S02]  /*0690*/  LDS R20, [R3+0xd80] ;  /* 0x000d800003147984 */ /* 0x000ea40000000800 */
[----:B---3--:R-:W-:Y:S02]  /*06a0*/  FFMA R27, R22, R11, R25 ;  /* 0x0000000b161b7223 */ /* 0x008fe40000000019 */
[----:B------:R-:W-:Y:S04]  /*06b0*/  LDS R25, [R3+0xe00] ;  /* 0x000e000003197984 */ /* 0x000fe80000000800 */
[----:B------:R-:W3:Y:S04]  /*06c0*/  LDS.128 R8, [R5+0x70] ;  /* 0x0000700005087984 */ /* 0x000ee80000000c00 */
[----:B------:R-:W4:Y:S01]  /*06d0*/  LDS R22, [R3+0xe80] ;  /* 0x000e800003167984 */ /* 0x000f220000000800 */
[----:B0-----:R-:W-:-:S03]  /*06e0*/  FFMA R27, R12, R21, R27 ;  /* 0x000000150c1b7223 */ /* 0x001fc6000000001b */
[----:B------:R-:W0:Y:S04]  /*06f0*/  LDS R21, [R3+0xf00] ;  /* 0x000f000003157984 */ /* 0x000e280000000800 */
[----:B------:R-:W5:Y:S01]  /*0700*/  LDS R12, [R3+0xf80] ;  /* 0x000f8000030c7984 */ /* 0x000f620000000800 */
[----:B------:R-:W-:-:S04]  /*0710*/  FFMA R24, R24, R13, R27 ;  /* 0x0000000d18187223 */ /* 0x000fc8000000001b */
[----:B-1----:R-:W-:-:S04]  /*0720*/  FFMA R23, R23, R14, R24 ;  /* 0x0000000e17177223 */ /* 0x002fc80000000018 */
[----:B--2---:R-:W-:-:S04]  /*0730*/  FFMA R15, R20, R15, R23 ;  /* 0x0000000f140f7223 */ /* 0x004fc80000000017 */
[----:B---3--:R-:W-:-:S04]  /*0740*/  FFMA R15, R8, R25, R15 ;  /* 0x00000019080f7223 */ /* 0x008fc8000000000f */
[----:B----4-:R-:W-:Y:S01]  /*0750*/  FFMA R22, R22, R9, R15 ;  /* 0x0000000916167223 */ /* 0x010fe2000000000f */
[----:B------:R-:W-:Y:S02]  /*0760*/  IADD3 R17, PT, PT, R17, 0x20, RZ ;  /* 0x0000002011117810 */ /* 0x000fe40007ffe0ff */
[----:B------:R-:W-:Y:S02]  /*0770*/  IADD3 R6, PT, PT, R6, 0x20, RZ ;  /* 0x0000002006067810 */ /* 0x000fe40007ffe0ff */
[----:B------:R-:W-:Y:S01]  /*0780*/  LEA R7, R0, R7, 0x5 ;  /* 0x0000000700077211 */ /* 0x000fe200078e28ff */
[----:B0-----:R-:W-:-:S04]  /*0790*/  FFMA R21, R21, R10, R22 ;  /* 0x0000000a15157223 */ /* 0x001fc80000000016 */
[----:B-----5:R-:W-:Y:S01]  /*07a0*/  FFMA R21, R12, R11, R21 ;  /* 0x0000000b0c157223 */ /* 0x020fe20000000015 */
[----:B------:R-:W-:Y:S06]  /*07b0*/  BAR.SYNC.DEFER_BLOCKING 0x0 ;  /* 0x0000000000007b1d */ /* 0x000fec0000010000 */
[----:B------:R-:W-:Y:S05]  /*07c0*/  BRA.U !UP0, `(.L_x_15) ;  /* 0xfffffff908847547 */ /* 0x000fea000b83ffff */
.L_x_14:
[----:B------:R-:W0:Y:S02]  /*07d0*/  LDCU.64 UR4, c[0x0][0x398] ;  /* 0x00007300ff0477ac */ /* 0x000e240008000a00 */
[----:B0-----:R-:W-:-:S04]  /*07e0*/  ISETP.GE.AND P0, PT, R19, UR5, PT ;  /* 0x0000000513007c0c */ /* 0x001fc8000bf06270 */
[----:B------:R-:W-:-:S13]  /*07f0*/  ISETP.GE.OR P0, PT, R18, UR4, P0 ;  /* 0x0000000412007c0c */ /* 0x000fda0008706670 */
[----:B------:R-:W-:Y:S05]  /*0800*/  @P0 EXIT ;  /* 0x000000000000094d */ /* 0x000fea0003800000 */
[----:B------:R-:W0:Y:S01]  /*0810*/  LDC.64 R2, c[0x0][0x390] ;  /* 0x0000e400ff027b82 */ /* 0x000e220000000a00 */
[----:B------:R-:W-:-:S04]  /*0820*/  IMAD R19, R18, UR5, R19 ;  /* 0x0000000512137c24 */ /* 0x000fc8000f8e0213 */
[----:B0-----:R-:W-:-:S05]  /*0830*/  IMAD.WIDE.U32 R2, R19, 0x4, R2 ;  /* 0x0000000413027825 */ /* 0x001fca00078e0002 */
[----:B------:R-:W-:Y:S01]  /*0840*/  STG.E desc[UR8][R2.64], R21 ;  /* 0x0000001502007986 */ /* 0x000fe2000c101908 */
[----:B------:R-:W-:Y:S05]  /*0850*/  EXIT ;  /* 0x000000000000794d */ /* 0x000fea0003800000 */
.L_x_16:
        /* <DEDUP_REMOVED lines=10> */
.L_x_25:


//--------------------- .text._Z11naiveMatMulPKfS0_Pfiii --------------------------
	.section	.text._Z11naiveMatMulPKfS0_Pfiii,"ax",@progbits
	.align	128
        .global         _Z11naiveMatMulPKfS0_Pfiii
        .type           _Z11naiveMatMulPKfS0_Pfiii,@function
        .size           _Z11naiveMatMulPKfS0_Pfiii,(.L_x_26 - _Z11naiveMatMulPKfS0_Pfiii)
        .other          _Z11naiveMatMulPKfS0_Pfiii,@"STO_CUDA_ENTRY STV_DEFAULT"
_Z11naiveMatMulPKfS0_Pfiii:
.text._Z11naiveMatMulPKfS0_Pfiii:
[----:B------:R-:W-:Y:S01]  /*0000*/  LDC R1, c[0x0][0x37c] ;  /* 0x0000df00ff017b82 */ /* 0x000fe20000000800 */
[----:B------:R-:W0:Y:S07]  /*0010*/  S2R R5, SR_TID.X ;  /* 0x0000000000057919 */ /* 0x000e2e0000002100 */
[----:B------:R-:W1:Y:S01]  /*0020*/  LDC R19, c[0x0][0x364] ;  /* 0x0000d900ff137b82 */ /* 0x000e620000000800 */
[----:B------:R-:W1:Y:S07]  /*0030*/  S2R R4, SR_TID.Y ;  /* 0x0000000000047919 */ /* 0x000e6e0000002200 */
[----:B------:R-:W0:Y:S08]  /*0040*/  S2UR UR5, SR_CTAID.X ;  /* 0x00000000000579c3 */ /* 0x000e300000002500 */
[----:B------:R-:W0:Y:S08]  /*0050*/  LDC R0, c[0x0][0x360] ;  /* 0x0000d800ff007b82 */ /* 0x000e300000000800 */
[----:B------:R-:W1:Y:S08]  /*0060*/  S2UR UR4, SR_CTAID.Y ;  /* 0x00000000000479c3 */ /* 0x000e700000002600 */
[----:B------:R-:W2:Y:S01]  /*0070*/  LDC.64 R2, c[0x0][0x398] ;  /* 0x0000e600ff027b82 */ /* 0x000ea20000000a00 */
[----:B0-----:R-:W-:-:S02]  /*0080*/  IMAD R0, R0, UR5, R5 ;  /* 0x0000000500007c24 */ /* 0x001fc4000f8e0205 */
[----:B-1----:R-:W-:-:S03]  /*0090*/  IMAD R19, R19, UR4, R4 ;  /* 0x0000000413137c24 */ /* 0x002fc6000f8e0204 */
[----:B--2---:R-:W-:-:S04]  /*00a0*/  ISETP.GE.AND P0, PT, R0, R3, PT ;  /* 0x000000030000720c */ /* 0x004fc80003f06270 */
[----:B------:R-:W-:-:S13]  /*00b0*/  ISETP.GE.OR P0, PT, R19, R2, P0 ;  /* 0x000000021300720c */ /* 0x000fda0000706670 */
[----:B------:R-:W-:Y:S05]  /*00c0*/  @P0 EXIT ;  /* 0x000000000000094d */ /* 0x000fea0003800000 */
[----:B------:R-:W0:Y:S01]  /*00d0*/  LDC R2, c[0x0][0x3a0] ;  /* 0x0000e800ff027b82 */ /* 0x000e220000000800 */
[----:B------:R-:W1:Y:S01]  /*00e0*/  LDCU.64 UR4, c[0x0][0x358] ;  /* 0x00006b00ff0477ac */ /* 0x000e620008000a00 */
[----:B------:R-:W-:Y:S01]  /*00f0*/  HFMA2 R24, -RZ, RZ, 0, 0 ;  /* 0x00000000ff187431 */ /* 0x000fe200000001ff */
[----:B0-----:R-:W-:-:S13]  /*0100*/  ISETP.GE.AND P0, PT, R2, 0x1, PT ;  /* 0x000000010200780c */ /* 0x001fda0003f06270 */
[----:B-1----:R-:W-:Y:S05]  /*0110*/  @!P0 BRA `(.L_x_17) ;  /* 0x0000000400e08947 */ /* 0x002fea0003800000 */
[C---:B------:R-:W-:Y:S01]  /*0120*/  ISETP.GE.U32.AND P1, PT, R2.reuse, 0x8, PT ;  /* 0x000000080200780c */ /* 0x040fe20003f26070 */
[----:B------:R-:W-:Y:S01]  /*0130*/  IMAD R20, R19, R2, RZ ;  /* 0x0000000213147224 */ /* 0x000fe200078e02ff */
[----:B------:R-:W-:Y:S02]  /*0140*/  LOP3.LUT R27, R2, 0x7, RZ, 0xc0, !PT ;  /* 0x00000007021b7812 */ /* 0x000fe400078ec0ff */
[----:B------:R-:W-:Y:S02]  /*0150*/  MOV R24, RZ ;  /* 0x000000ff00187202 */ /* 0x000fe40000000f00 */
[----:B------:R-:W-:Y:S02]  /*0160*/  ISETP.NE.AND P0, PT, R27, RZ, PT ;  /* 0x000000ff1b00720c */ /* 0x000fe40003f05270 */
[----:B------:R-:W-:-:S05]  /*0170*/  MOV R21, RZ ;  /* 0x000000ff00157202 */ /* 0x000fca0000000f00 */
[----:B------:R-:W-:Y:S06]  /*0180*/  @!P1 BRA `(.L_x_18) ;  /* 0x0000000000c49947 */ /* 0x000fec0003800000 */
[----:B------:R-:W0:Y:S01]  /*0190*/  LDC.64 R4, c[0x0][0x380] ;  /* 0x0000e000ff047b82 */ /* 0x000e220000000a00 */
[----:B------:R-:W-:Y:S02]  /*01a0*/  LOP3.LUT R21, R2, 0x7ffffff8, RZ, 0xc0, !PT ;  /* 0x7ffffff802157812 */ /* 0x000fe400078ec0ff */
[----:B------:R-:W-:Y:S02]  /*01b0*/  MOV R24, RZ ;  /* 0x000000ff00187202 */ /* 0x000fe40000000f00 */
[----:B------:R-:W-:Y:S02]  /*01c0*/  MOV R18, R0 ;  /* 0x0000000000127202 */ /* 0x000fe40000000f00 */
[----:B------:R-:W-:Y:S01]  /*01d0*/  IADD3 R22, PT, PT, -R21, RZ, RZ ;  /* 0x000000ff15167210 */ /* 0x000fe20007ffe1ff */
[----:B0-----:R-:W-:-:S03]  /*01e0*/  IMAD.WIDE.U32 R4, R20, 0x4, R4 ;  /* 0x0000000414047825 */ /* 0x001fc600078e0004 */
[----:B------:R-:W-:-:S04]  /*01f0*/  IADD3 R6, P1, PT, R4, 0x10, RZ ;  /* 0x0000001004067810 */ /* 0x000fc80007f3e0ff */
[----:B------:R-:W-:-:S09]  /*0200*/  IADD3.X R7, PT, PT, RZ, R5, RZ, P1, !PT ;  /* 0x00000005ff077210 */ /* 0x000fd20000ffe4ff */
.L_x_19:
[----:B------:R-:W0:Y:S01]  /*0210*/  LDC.64 R16, c[0x0][0x388] ;  /* 0x0000e200ff107b82 */ /* 0x000e220000000a00 */
[----:B------:R-:W-:Y:S02]  /*0220*/  MOV R4, R6 ;  /* 0x0000000600047202 */ /* 0x000fe40000000f00 */
[----:B------:R-:W-:-:S05]  /*0230*/  MOV R5, R7 ;  /* 0x0000000700057202 */ /* 0x000fca0000000f00 */
[----:B------:R-:W2:Y:S04]  /*0240*/  LDG.E R25, desc[UR4][R4.64+-0x10] ;  /* 0xfffff00404197981 */ /* 0x000ea8000c1e1900 */
[----:B------:R-:W3:Y:S04]  /*0250*/  LDG.E R23, desc[UR4][R4.64+-0xc] ;  /* 0xfffff40404177981 */ /* 0x000ee8000c1e1900 */
[----:B------:R-:W4:Y:S04]  /*0260*/  LDG.E R29, desc[UR4][R4.64+-0x8] ;  /* 0xfffff804041d7981 */ /* 0x000f28000c1e1900 */
[----:B------:R-:W5:Y:S01]  /*0270*/  LDG.E R28, desc[UR4][R4.64+-0x4] ;  /* 0xfffffc04041c7981 */ /* 0x000f62000c1e1900 */
[----:B0-----:R-:W-:-:S05]  /*0280*/  IMAD.WIDE R16, R18, 0x4, R16 ;  /* 0x0000000412107825 */ /* 0x001fca00078e0210 */
[----:B------:R0:W2:Y:S01]  /*0290*/  LDG.E R26, desc[UR4][R16.64] ;  /* 0x00000004101a7981 */ /* 0x0000a2000c1e1900 */
[----:B------:R-:W-:-:S04]  /*02a0*/  IMAD.WIDE R14, R3, 0x4, R16 ;  /* 0x00000004030e7825 */ /* 0x000fc800078e0210 */
[C---:B------:R-:W-:Y:S02]  /*02b0*/  IMAD.WIDE R6, R3.reuse, 0x4, R14 ;  /* 0x0000000403067825 */ /* 0x040fe400078e020e */
[----:B------:R-:W3:Y:S02]  /*02c0*/  LDG.E R14, desc[UR4][R14.64] ;  /* 0x000000040e0e7981 */ /* 0x000ee4000c1e1900 */
[C---:B------:R-:W-:Y:S02]  /*02d0*/  IMAD.WIDE R10, R3.reuse, 0x4, R6 ;  /* 0x00000004030a7825 */ /* 0x040fe400078e0206 */
[----:B------:R-:W4:Y:S02]  /*02e0*/  LDG.E R6, desc[UR4][R6.64] ;  /* 0x0000000406067981 */ /* 0x000f24000c1e1900 */
[C---:B------:R-:W-:Y:S02]  /*02f0*/  IMAD.WIDE R8, R3.reuse, 0x4, R10 ;  /* 0x0000000403087825 */ /* 0x040fe400078e020a */
[----:B------:R-:W5:Y:S02]  /*0300*/  LDG.E R10, desc[UR4][R10.64] ;  /* 0x000000040a0a7981 */ /* 0x000f64000c1e1900 */
[----:B------:R-:W-:-:S02]  /*0310*/  IMAD.WIDE R12, R3, 0x4, R8 ;  /* 0x00000004030c7825 */ /* 0x000fc400078e0208 */
[----:B------:R-:W5:Y:S04]  /*0320*/  LDG.E R7, desc[UR4][R4.64] ;  /* 0x0000000404077981 */ /* 0x000f68000c1e1900 */
[----:B------:R-:W5:Y:S01]  /*0330*/  LDG.E R8, desc[UR4][R8.64] ;  /* 0x0000000408087981 */ /* 0x000f62000c1e1900 */
[----:B0-----:R-:W-:-:S03]  /*0340*/  IMAD.WIDE R16, R3, 0x4, R12 ;  /* 0x0000000403107825 */ /* 0x001fc600078e020c */
[----:B------:R-:W5:Y:S04]  /*0350*/  LDG.E R12, desc[UR4][R12.64] ;  /* 0x000000040c0c7981 */ /* 0x000f68000c1e1900 */
[----:B------:R-:W5:Y:S04]  /*0360*/  LDG.E R15, desc[UR4][R16.64] ;  /* 0x00000004100f7981 */ /* 0x000f68000c1e1900 */
[----:B------:R-:W5:Y:S04]  /*0370*/  LDG.E R9, desc[UR4][R4.64+0x4] ;  /* 0x0000040404097981 */ /* 0x000f68000c1e1900 */
[----:B------:R-:W5:Y:S01]  /*0380*/  LDG.E R11, desc[UR4][R4.64+0xc] ;  /* 0x00000c04040b7981 */ /* 0x000f62000c1e1900 */
[----:B--2---:R-:W-:Y:S01]  /*0390*/  FFMA R26, R25, R26, R24 ;  /* 0x0000001a191a7223 */ /* 0x004fe20000000018 */
[----:B------:R-:W-:-:S02]  /*03a0*/  IMAD.WIDE R24, R3, 0x4, R16 ;  /* 0x0000000403187825 */ /* 0x000fc400078e0210 */
[----:B------:R-:W2:Y:S04]  /*03b0*/  LDG.E R16, desc[UR4][R4.64+0x8] ;  /* 0x0000080404107981 */ /* 0x000ea8000c1e1900 */
[----:B------:R-:W2:Y:S01]  /*03c0*/  LDG.E R24, desc[UR4][R24.64] ;  /* 0x0000000418187981 */ /* 0x000ea2000c1e1900 */
[----:B---3--:R-:W-:Y:S01]  /*03d0*/  FFMA R14, R23, R14, R26 ;  /* 0x0000000e170e7223 */ /* 0x008fe2000000001a */
[----:B------:R-:W-:-:S03]  /*03e0*/  IADD3 R22, PT, PT, R22, 0x8, RZ ;  /* 0x0000000816167810 */ /* 0x000fc60007ffe0ff */
[----:B----4-:R-:W-:Y:S01]  /*03f0*/  FFMA R29, R29, R6, R14 ;  /* 0x000000061d1d7223 */ /* 0x010fe2000000000e */
[----:B------:R-:W-:-:S03]  /*0400*/  ISETP.NE.AND P1, PT, R22, RZ, PT ;  /* 0x000000ff1600720c */ /* 0x000fc60003f25270 */
[----:B-----5:R-:W-:Y:S01]  /*0410*/  FFMA R10, R28, R10, R29 ;  /* 0x0000000a1c0a7223 */ /* 0x020fe2000000001d */
[----:B------:R-:W-:-:S03]  /*0420*/  IADD3 R6, P2, PT, R4, 0x20, RZ ;  /* 0x0000002004067810 */ /* 0x000fc60007f5e0ff */
[----:B------:R-:W-:Y:S01]  /*0430*/  FFMA R8, R7, R8, R10 ;  /* 0x0000000807087223 */ /* 0x000fe2000000000a */
[----:B------:R-:W-:Y:S02]  /*0440*/  IADD3.X R7, PT, PT, RZ, R5, RZ, P2, !PT ;  /* 0x00000005ff077210 */ /* 0x000fe400017fe4ff */
[----:B------:R-:W-:Y:S01]  /*0450*/  LEA R18, R3, R18, 0x3 ;  /* 0x0000001203127211 */ /* 0x000fe200078e18ff */
[----:B------:R-:W-:-:S04]  /*0460*/  FFMA R9, R9, R12, R8 ;  /* 0x0000000c09097223 */ /* 0x000fc80000000008 */
[----:B--2---:R-:W-:-:S04]  /*0470*/  FFMA R16, R16, R15, R9 ;  /* 0x0000000f10107223 */ /* 0x004fc80000000009 */
[----:B------:R-:W-:Y:S01]  /*0480*/  FFMA R24, R11, R24, R16 ;  /* 0x000000180b187223 */ /* 0x000fe20000000010 */
[----:B------:R-:W-:Y:S06]  /*0490*/  @P1 BRA `(.L_x_19) ;  /* 0xfffffffc005c1947 */ /* 0x000fec000383ffff */
.L_x_18:
[----:B------:R-:W-:Y:S05]  /*04a0*/  @!P0 BRA `(.L_x_17) ;  /* 0x0000000000fc8947 */ /* 0x000fea0003800000 */
[----:B------:R-:W-:Y:S02]  /*04b0*/  ISETP.GE.U32.AND P1, PT, R27, 0x4, PT ;  /* 0x000000041b00780c */ /* 0x000fe40003f26070 */
[----:B------:R-:W-:-:S04]  /*04c0*/  LOP3.LUT R16, R2, 0x3, RZ, 0xc0, !PT ;  /* 0x0000000302107812 */ /* 0x000fc800078ec0ff */
[----:B------:R-:W-:-:S07]  /*04d0*/  ISETP.NE.AND P0, PT, R16, RZ, PT ;  /* 0x000000ff1000720c */ /* 0x000fce0003f05270 */
[----:B------:R-:W-:Y:S06]  /*04e0*/  @!P1 BRA `(.L_x_20) ;  /* 0x00000000006c9947 */ /* 0x000fec0003800000 */
[----:B------:R-:W0:Y:S01]  /*04f0*/  LDC.64 R6, c[0x0][0x388] ;  /* 0x0000e200ff067b82 */ /* 0x000e220000000a00 */
[----:B------:R-:W1:Y:S01]  /*0500*/  LDCU.64 UR6, c[0x0][0x380] ;  /* 0x00007000ff0677ac */ /* 0x000e620008000a00 */
[----:B------:R-:W-:Y:S01]  /*0510*/  IMAD R9, R21, R3, R0 ;  /* 0x0000000315097224 */ /* 0x000fe200078e0200 */
[CC--:B------:R-:W-:Y:S02]  /*0520*/  IADD3 R5, PT, PT, R20.reuse, R21.reuse, RZ ;  /* 0x0000001514057210 */ /* 0x0c0fe40007ffe0ff */
[----:B------:R-:W-:-:S03]  /*0530*/  IADD3 R10, P1, PT, R20, R21, RZ ;  /* 0x00000015140a7210 */ /* 0x000fc60007f3e0ff */
[----:B------:R-:W2:Y:S01]  /*0540*/  LDC.64 R14, c[0x0][0x380] ;  /* 0x0000e000ff0e7b82 */ /* 0x000ea20000000a00 */
[----:B0-----:R-:W-:-:S04]  /*0550*/  IMAD.WIDE R6, R9, 0x4, R6 ;  /* 0x0000000409067825 */ /* 0x001fc800078e0206 */
[----:B------:R-:W-:Y:S02]  /*0560*/  IMAD.WIDE R8, R3, 0x4, R6 ;  /* 0x0000000403087825 */ /* 0x000fe400078e0206 */
[----:B------:R-:W3:Y:S02]  /*0570*/  LDG.E R6, desc[UR4][R6.64] ;  /* 0x0000000406067981 */ /* 0x000ee4000c1e1900 */
[----:B--2---:R-:W-:Y:S01]  /*0580*/  IMAD.WIDE.U32 R14, R5, 0x4, R14 ;  /* 0x00000004050e7825 */ /* 0x004fe200078e000e */
[----:B------:R-:W-:Y:S02]  /*0590*/  IADD3.X R5, PT, PT, RZ, RZ, RZ, P1, !PT ;  /* 0x000000ffff057210 */ /* 0x000fe40000ffe4ff */
[----:B-1----:R-:W-:-:S03]  /*05a0*/  LEA R4, P1, R10, UR6, 0x2 ;  /* 0x000000060a047c11 */ /* 0x002fc6000f8210ff */
[----:B------:R-:W3:Y:S01]  /*05b0*/  LDG.E R15, desc[UR4][R14.64] ;  /* 0x000000040e0f7981 */ /* 0x000ee2000c1e1900 */
[----:B------:R-:W-:Y:S01]  /*05c0*/  LEA.HI.X R5, R10, UR7, R5, 0x2, P1 ;  /* 0x000000070a057c11 */ /* 0x000fe200088f1405 */
[C---:B------:R-:W-:Y:S02]  /*05d0*/  IMAD.WIDE R10, R3.reuse, 0x4, R8 ;  /* 0x00000004030a7825 */ /* 0x040fe400078e0208 */
[----:B------:R-:W2:Y:S04]  /*05e0*/  LDG.E R8, desc[UR4][R8.64] ;  /* 0x0000000408087981 */ /* 0x000ea8000c1e1900 */
[----:B------:R-:W2:Y:S01]  /*05f0*/  LDG.E R17, desc[UR4][R4.64+0x4] ;  /* 0x0000040404117981 */ /* 0x000ea2000c1e1900 */
[----:B------:R-:W-:-:S03]  /*0600*/  IMAD.WIDE R12, R3, 0x4, R10 ;  /* 0x00000004030c7825 */ /* 0x000fc600078e020a */
[----:B------:R-:W4:Y:S04]  /*0610*/  LDG.E R22, desc[UR4][R10.64] ;  /* 0x000000040a167981 */ /* 0x000f28000c1e1900 */
[----:B------:R-:W4:Y:S04]  /*0620*/  LDG.E R18, desc[UR4][R4.64+0x8] ;  /* 0x0000080404127981 */ /* 0x000f28000c1e1900 */
[----:B------:R-:W5:Y:S04]  /*0630*/  LDG.E R26, desc[UR4][R4.64+0xc] ;  /* 0x00000c04041a7981 */ /* 0x000f68000c1e1900 */
[----:B------:R-:W5:Y:S01]  /*0640*/  LDG.E R12, desc[UR4][R12.64] ;  /* 0x000000040c0c7981 */ /* 0x000f62000c1e1900 */
[----:B------:R-:W-:Y:S01]  /*0650*/  IADD3 R21, PT, PT, R21, 0x4, RZ ;  /* 0x0000000415157810 */ /* 0x000fe20007ffe0ff */
[----:B---3--:R-:W-:-:S04]  /*0660*/  FFMA R24, R15, R6, R24 ;  /* 0x000000060f187223 */ /* 0x008fc80000000018 */
[----:B--2---:R-:W-:-:S04]  /*0670*/  FFMA R17, R17, R8, R24 ;  /* 0x0000000811117223 */ /* 0x004fc80000000018 */
[----:B----4-:R-:W-:-:S04]  /*0680*/  FFMA R17, R18, R22, R17 ;  /* 0x0000001612117223 */ /* 0x010fc80000000011 */
[----:B-----5:R-:W-:-:S07]  /*0690*/  FFMA R24, R26, R12, R17 ;  /* 0x0000000c1a187223 */ /* 0x020fce0000000011 */
.L_x_20:
[----:B------:R-:W-:Y:S05]  /*06a0*/  @!P0 BRA `(.L_x_17) ;  /* 0x00000000007c8947 */ /* 0x000fea0003800000 */
[----:B------:R-:W-:Y:S01]  /*06b0*/  ISETP.NE.AND P1, PT, R16, 0x1, PT ;  /* 0x000000011000780c */ /* 0x000fe20003f25270 */
[----:B------:R-:W0:Y:S01]  /*06c0*/  LDC.64 R12, c[0x0][0x380] ;  /* 0x0000e000ff0c7b82 */ /* 0x000e220000000a00 */
[----:B------:R-:W-:-:S04]  /*06d0*/  LOP3.LUT R2, R2, 0x1, RZ, 0xc0, !PT ;  /* 0x0000000102027812 */ /* 0x000fc800078ec0ff */
[----:B------:R-:W-:-:S03]  /*06e0*/  ISETP.NE.U32.AND P0, PT, R2, 0x1, PT ;  /* 0x000000010200780c */ /* 0x000fc60003f05070 */
[----:B------:R-:W1:Y:S04]  /*06f0*/  LDC.64 R10, c[0x0][0x388] ;  /* 0x0000e200ff0a7b82 */ /* 0x000e680000000a00 */
[CC--:B------:R-:W-:Y:S02]  /*0700*/  @P1 IADD3 R15, PT, PT, R20.reuse, R21.reuse, RZ ;  /* 0x00000015140f1210 */ /* 0x0c0fe40007ffe0ff */
[----:B------:R-:W-:Y:S02]  /*0710*/  @P1 IADD3 R2, P2, PT, R20, R21, RZ ;  /* 0x0000001514021210 */ /* 0x000fe40007f5e0ff */
[----:B------:R-:W2:Y:S02]  /*0720*/  @P1 LDC.64 R4, c[0x0][0x380] ;  /* 0x0000e000ff041b82 */ /* 0x000ea40000000a00 */
[----:B------:R-:W-:-:S06]  /*0730*/  @P1 IADD3.X R14, PT, PT, RZ, RZ, RZ, P2, !PT ;  /* 0x000000ffff0e1210 */ /* 0x000fcc00017fe4ff */
[----:B------:R-:W3:Y:S01]  /*0740*/  LDC.64 R6, c[0x0][0x380] ;  /* 0x0000e000ff067b82 */ /* 0x000ee20000000a00 */
[----:B0-----:R-:W-:-:S04]  /*0750*/  @P1 IMAD.WIDE.U32 R12, R15, 0x4, R12 ;  /* 0x000000040f0c1825 */ /* 0x001fc800078e000c */
[C---:B------:R-:W-:Y:S01]  /*0760*/  @P1 IMAD R15, R21.reuse, R3, R0 ;  /* 0x00000003150f1224 */ /* 0x040fe200078e0200 */
[----:B------:R-:W-:Y:S01]  /*0770*/  @P1 IADD3 R21, PT, PT, R21, 0x2, RZ ;  /* 0x0000000215151810 */ /* 0x000fe20007ffe0ff */
[----:B------:R-:W4:Y:S01]  /*0780*/  @P1 LDG.E R13, desc[UR4][R12.64] ;  /* 0x000000040c0d1981 */ /* 0x000f22000c1e1900 */
[----:B------:R-:W0:Y:S01]  /*0790*/  LDC.64 R8, c[0x0][0x388] ;  /* 0x0000e200ff087b82 */ /* 0x000e220000000a00 */
[----:B-1----:R-:W-:Y:S01]  /*07a0*/  @P1 IMAD.WIDE R10, R15, 0x4, R10 ;  /* 0x000000040f0a1825 */ /* 0x002fe200078e020a */
[----:B------:R-:W-:Y:S02]  /*07b0*/  @!P0 IADD3 R17, PT, PT, R20, R21, RZ ;  /* 0x0000001514118210 */ /* 0x000fe40007ffe0ff */
[----:B--2---:R-:W-:Y:S01]  /*07c0*/  @P1 LEA R4, P2, R2, R4, 0x2 ;  /* 0x0000000402041211 */ /* 0x004fe200078410ff */
[----:B------:R-:W-:-:S03]  /*07d0*/  @!P0 IMAD R21, R21, R3, R0 ;  /* 0x0000000315158224 */ /* 0x000fc600078e0200 */
[----:B------:R-:W-:Y:S01]  /*07e0*/  @P1 LEA.HI.X R5, R2, R5, R14, 0x2, P2 ;  /* 0x0000000502051211 */ /* 0x000fe200010f140e */
[----:B------:R-:W-:Y:S01]  /*07f0*/  @P1 IMAD.WIDE R14, R3, 0x4, R10 ;  /* 0x00000004030e1825 */ /* 0x000fe200078e020a */
[----:B------:R-:W4:Y:S03]  /*0800*/  @P1 LDG.E R2, desc[UR4][R10.64] ;  /* 0x000000040a021981 */ /* 0x000f26000c1e1900 */
[----:B---3--:R-:W-:Y:S01]  /*0810*/  @!P0 IMAD.WIDE.U32 R6, R17, 0x4, R6 ;  /* 0x0000000411068825 */ /* 0x008fe200078e0006 */
[----:B------:R-:W2:Y:S04]  /*0820*/  @P1 LDG.E R5, desc[UR4][R4.64+0x4] ;  /* 0x0000040404051981 */ /* 0x000ea8000c1e1900 */
[----:B------:R-:W2:Y:S01]  /*0830*/  @P1 LDG.E R14, desc[UR4][R14.64] ;  /* 0x000000040e0e1981 */ /* 0x000ea2000c1e1900 */
[----:B0-----:R-:W-:-:S03]  /*0840*/  @!P0 IMAD.WIDE R8, R21, 0x4, R8 ;  /* 0x0000000415088825 */ /* 0x001fc600078e0208 */
[----:B------:R-:W3:Y:S04]  /*0850*/  @!P0 LDG.E R7, desc[UR4][R6.64] ;  /* 0x0000000406078981 */ /* 0x000ee8000c1e1900 */
[----:B------:R-:W3:Y:S01]  /*0860*/  @!P0 LDG.E R8, desc[UR4][R8.64] ;  /* 0x0000000408088981 */ /* 0x000ee2000c1e1900 */
[----:B----4-:R-:W-:-:S04]  /*0870*/  @P1 FFMA R2, R13, R2, R24 ;  /* 0x000000020d021223 */ /* 0x010fc80000000018 */
[----:B--2---:R-:W-:-:S04]  /*0880*/  @P1 FFMA R24, R5, R14, R2 ;  /* 0x0000000e05181223 */ /* 0x004fc80000000002 */
[----:B---3--:R-:W-:-:S07]  /*0890*/  @!P0 FFMA R24, R7, R8, R24 ;  /* 0x0000000807188223 */ /* 0x008fce0000000018 */
.L_x_17:
[----:B------:R-:W0:Y:S01]  /*08a0*/  LDC.64 R4, c[0x0][0x390] ;  /* 0x0000e400ff047b82 */ /* 0x000e220000000a00 */
[----:B------:R-:W-:-:S04]  /*08b0*/  IMAD R3, R19, R3, R0 ;  /* 0x0000000313037224 */ /* 0x000fc800078e0200 */
[----:B0-----:R-:W-:-:S05]  /*08c0*/  IMAD.WIDE R2, R3, 0x4, R4 ;  /* 0x0000000403027825 */ /* 0x001fca00078e0204 */
[----:B------:R-:W-:Y:S01]  /*08d0*/  STG.E desc[UR4][R2.64], R24 ;  /* 0x0000001802007986 */ /* 0x000fe2000c101904 */
[----:B------:R-:W-:Y:S05]  /*08e0*/  EXIT ;  /* 0x000000000000794d */ /* 0x000fea0003800000 */
.L_x_21:
        /* <DEDUP_REMOVED lines=9> */
.L_x_26:


//--------------------- .nv.shared._Z14ultimateMatMulPKfS0_Pfiii --------------------------
	.section	.nv.shared._Z14ultimateMatMulPKfS0_Pfiii,"aw",@nobits
	.sectionflags	@""
	.align	4
.nv.shared._Z14ultimateMatMulPKfS0_Pfiii:
	.zero		9216


//--------------------- .nv.shared.reserved.0     --------------------------
	.section	.nv.shared.reserved.0,"aw",@nobits
	.weak		__nv_reservedSMEM_offset_0_alias
	.size		__nv_reservedSMEM_offset_0_alias, 0, 64
	.other		__nv_reservedSMEM_offset_0_alias,@"STO_CUDA_RESERVED_SHARED STV_DEFAULT"
__nv_reservedSMEM_offset_0_alias:
	.zero		0
	.zero		64


//--------------------- .nv.shared._Z12coarseMatMulPKfS0_Pfiii --------------------------
	.section	.nv.shared._Z12coarseMatMulPKfS0_Pfiii,"aw",@nobits
	.sectionflags	@""
	.align	4
.nv.shared._Z12coarseMatMulPKfS0_Pfiii:
	.zero		33792


//--------------------- .nv.shared._Z16vectorizedMatMulPKfS0_Pfiii --------------------------
	.section	.nv.shared._Z16vectorizedMatMulPKfS0_Pfiii,"aw",@nobits
	.sectionflags	@""
	.align	4
.nv.shared._Z16vectorizedMatMulPKfS0_Pfiii:
	.zero		9216


//--------------------- .nv.shared._Z11tiledMatMulPKfS0_Pfiii --------------------------
	.section	.nv.shared._Z11tiledMatMulPKfS0_Pfiii,"aw",@nobits
	.sectionflags	@""
	.align	4
.nv.shared._Z11tiledMatMulPKfS0_Pfiii:
	.zero		9216


//--------------------- .nv.constant0._Z14ultimateMatMulPKfS0_Pfiii --------------------------
	.section	.nv.constant0._Z14ultimateMatMulPKfS0_Pfiii,"a",@progbits
	.sectionflags	@""
	.align	4
.nv.constant0._Z14ultimateMatMulPKfS0_Pfiii:
	.zero		932


//--------------------- .nv.constant0._Z12coarseMatMulPKfS0_Pfiii --------------------------
	.section	.nv.constant0._Z12coarseMatMulPKfS0_Pfiii,"a",@progbits
	.sectionflags	@""
	.align	4
.nv.constant0._Z12coarseMatMulPKfS0_Pfiii:
	.zero		932


//--------------------- .nv.constant0._Z16vectorizedMatMulPKfS0_Pfiii --------------------------
	.section	.nv.constant0._Z16vectorizedMatMulPKfS0_Pfiii,"a",@progbits
	.sectionflags	@""
	.align	4
.nv.constant0._Z16vectorizedMatMulPKfS0_Pfiii:
	.zero		932


//--------------------- .nv.constant0._Z11tiledMatMulPKfS0_Pfiii --------------------------
	.section	.nv.constant0._Z11tiledMatMulPKfS0_Pfiii,"a",@progbits
	.sectionflags	@""
	.align	4
.nv.constant0._Z11tiledMatMulPKfS0_Pfiii:
	.zero		932


//--------------------- .nv.constant0._Z11naiveMatMulPKfS0_Pfiii --------------------------
	.section	.nv.constant0._Z11naiveMatMulPKfS0_Pfiii,"a",@progbits
	.sectionflags	@""
	.align	4
.nv.constant0._Z11naiveMatMulPKfS0_Pfiii:
	.zero		932


//--------------------- SYMBOLS --------------------------

	.type		.nv.reservedSmem.offset0,@object
	.size		.nv.reservedSmem.offset0,0x4
	.type		.nv.reservedSmem.cap,@object
	.size		.nv.reservedSmem.cap,0x4
